	.target	sm_90a

	.elftype	@"ET_EXEC"


//--------------------- .note.nv.tkinfo           --------------------------
	.section	.note.nv.tkinfo,"",@"SHT_NOTE"
	.sectionflags	@"SHF_NOTE_NV_TKINFO"
	.tkinfo
        /*0018*/ 	.word	0x00000002
        /*0030*/ 	.string	""
        /*0030*/ 	.string	"ptxas"
        /*0030*/ 	.string	"Cuda compilation tools, release 13.0, V13.0.88"
        /*0030*/ 	.string	"Build cuda_13.0.r13.0/compiler.36424714_0"
        /*0030*/ 	.string	"-arch sm_90a -m 64 "



//--------------------- .note.nv.cuinfo           --------------------------
	.section	.note.nv.cuinfo,"",@"SHT_NOTE"
	.sectionflags	@"SHF_NOTE_NV_CUINFO"
        /*0018*/ 	.short	0x0002
        /*001a*/ 	.short	0x005a
        /*001c*/ 	.short	0x0082
	.zero		2


//--------------------- .nv.info                  --------------------------
	.section	.nv.info,"",@"SHT_CUDA_INFO"
	.align	4


	//----- nvinfo : EIATTR_REGCOUNT
	.align		4
        /*0000*/ 	.byte	0x04, 0x2f
        /*0002*/ 	.short	(.L_12 - .L_11)
	.align		4
.L_11:
        /*0004*/ 	.word	index@(_ZN7cutlass13device_kernelIN5flash19enable_sm80_to_sm89INS1_16FlashAttnFwdSm80INS1_25CollectiveMainloopFwdSm80ILi4ELi1ELb0EN4cute5tupleIJNS5_1CILi128EEENS7_ILi48EEENS7_ILi96EEEEEELi96ENS_10bfloat16_tEfNS_4arch4Sm80ELb1ELb0ELb1ELb1ELb0ELb1ELb1ELb1EEENS1_21CollectiveEpilogueFwdINS6_IJS8_SA_S9_EEENS6_IJNS7_ILi1EEESI_SI_EEESC_SE_Li128ELb1ELb1ELb1ELb0EEENS1_36VarlenDynamicPersistentTileSchedulerILi128ELi48ELi128ELi128ELb1ELb1ELb0ELb1ELb1ELb1EEEEEEEEEvNT_6ParamsE)
        /*0008*/ 	.word	0x00000004


	//----- nvinfo : EIATTR_FRAME_SIZE
	.align		4
.L_12:
        /*000c*/ 	.byte	0x04, 0x11
        /*000e*/ 	.short	(.L_14 - .L_13)
	.align		4
.L_13:
        /*0010*/ 	.word	index@(_ZN7cutlass13device_kernelIN5flash19enable_sm80_to_sm89INS1_16FlashAttnFwdSm80INS1_25CollectiveMainloopFwdSm80ILi4ELi1ELb0EN4cute5tupleIJNS5_1CILi128EEENS7_ILi48EEENS7_ILi96EEEEEELi96ENS_10bfloat16_tEfNS_4arch4Sm80ELb1ELb0ELb1ELb1ELb0ELb1ELb1ELb1EEENS1_21CollectiveEpilogueFwdINS6_IJS8_SA_S9_EEENS6_IJNS7_ILi1EEESI_SI_EEESC_SE_Li128ELb1ELb1ELb1ELb0EEENS1_36VarlenDynamicPersistentTileSchedulerILi128ELi48ELi128ELi128ELb1ELb1ELb0ELb1ELb1ELb1EEEEEEEEEvNT_6ParamsE)
        /*0014*/ 	.word	0x00000000


	//----- nvinfo : EIATTR_REGCOUNT
	.align		4
.L_14:
        /*0018*/ 	.byte	0x04, 0x2f
        /*001a*/ 	.short	(.L_16 - .L_15)
	.align		4
.L_15:
        /*001c*/ 	.word	index@(_ZN7cutlass13device_kernelIN5flash19enable_sm80_to_sm89INS1_16FlashAttnFwdSm80INS1_25CollectiveMainloopFwdSm80ILi4ELi1ELb0EN4cute5tupleIJNS5_1CILi128EEENS7_ILi48EEENS7_ILi96EEEEEELi96ENS_10bfloat16_tEfNS_4arch4Sm80ELb1ELb0ELb1ELb1ELb0ELb0ELb1ELb1EEENS1_21CollectiveEpilogueFwdINS6_IJS8_SA_S9_EEENS6_IJNS7_ILi1EEESI_SI_EEESC_SE_Li128ELb1ELb1ELb1ELb0EEENS1_36VarlenDynamicPersistentTileSchedulerILi128ELi48ELi128ELi128ELb1ELb1ELb0ELb1ELb1ELb1EEEEEEEEEvNT_6ParamsE)
        /*0020*/ 	.word	0x00000004


	//----- nvinfo : EIATTR_FRAME_SIZE
	.align		4
.L_16:
        /*0024*/ 	.byte	0x04, 0x11
        /*0026*/ 	.short	(.L_18 - .L_17)
	.align		4
.L_17:
        /*0028*/ 	.word	index@(_ZN7cutlass13device_kernelIN5flash19enable_sm80_to_sm89INS1_16FlashAttnFwdSm80INS1_25CollectiveMainloopFwdSm80ILi4ELi1ELb0EN4cute5tupleIJNS5_1CILi128EEENS7_ILi48EEENS7_ILi96EEEEEELi96ENS_10bfloat16_tEfNS_4arch4Sm80ELb1ELb0ELb1ELb1ELb0ELb0ELb1ELb1EEENS1_21CollectiveEpilogueFwdINS6_IJS8_SA_S9_EEENS6_IJNS7_ILi1EEESI_SI_EEESC_SE_Li128ELb1ELb1ELb1ELb0EEENS1_36VarlenDynamicPersistentTileSchedulerILi128ELi48ELi128ELi128ELb1ELb1ELb0ELb1ELb1ELb1EEEEEEEEEvNT_6ParamsE)
        /*002c*/ 	.word	0x00000000


	//----- nvinfo : EIATTR_REGCOUNT
	.align		4
.L_18:
        /*0030*/ 	.byte	0x04, 0x2f
        /*0032*/ 	.short	(.L_20 - .L_19)
	.align		4
.L_19:
        /*0034*/ 	.word	index@(_ZN7cutlass13device_kernelIN5flash19enable_sm80_to_sm89INS1_16FlashAttnFwdSm80INS1_25CollectiveMainloopFwdSm80ILi4ELi1ELb0EN4cute5tupleIJNS5_1CILi128EEENS7_ILi64EEENS7_ILi96EEEEEELi96ENS_10bfloat16_tEfNS_4arch4Sm80ELb1ELb0ELb1ELb0ELb0ELb0ELb1ELb1EEENS1_21CollectiveEpilogueFwdINS6_IJS8_SA_S9_EEENS6_IJNS7_ILi1EEESI_SI_EEESC_SE_Li128ELb0ELb1ELb1ELb0EEENS1_30DynamicPersistentTileSchedulerILi128ELi128ELb1ELb1ELb0EEEEEEEEEvNT_6ParamsE)
        /*0038*/ 	.word	0x00000004


	//----- nvinfo : EIATTR_FRAME_SIZE
	.align		4
.L_20:
        /*003c*/ 	.byte	0x04, 0x11
        /*003e*/ 	.short	(.L_22 - .L_21)
	.align		4
.L_21:
        /*0040*/ 	.word	index@(_ZN7cutlass13device_kernelIN5flash19enable_sm80_to_sm89INS1_16FlashAttnFwdSm80INS1_25CollectiveMainloopFwdSm80ILi4ELi1ELb0EN4cute5tupleIJNS5_1CILi128EEENS7_ILi64EEENS7_ILi96EEEEEELi96ENS_10bfloat16_tEfNS_4arch4Sm80ELb1ELb0ELb1ELb0ELb0ELb0ELb1ELb1EEENS1_21CollectiveEpilogueFwdINS6_IJS8_SA_S9_EEENS6_IJNS7_ILi1EEESI_SI_EEESC_SE_Li128ELb0ELb1ELb1ELb0EEENS1_30DynamicPersistentTileSchedulerILi128ELi128ELb1ELb1ELb0EEEEEEEEEvNT_6ParamsE)
        /*0044*/ 	.word	0x00000000


	//----- nvinfo : EIATTR_REGCOUNT
	.align		4
.L_22:
        /*0048*/ 	.byte	0x04, 0x2f
        /*004a*/ 	.short	(.L_24 - .L_23)
	.align		4
.L_23:
        /*004c*/ 	.word	index@(_ZN7cutlass13device_kernelIN5flash19enable_sm80_to_sm89INS1_16FlashAttnFwdSm80INS1_25CollectiveMainloopFwdSm80ILi4ELi1ELb0EN4cute5tupleIJNS5_1CILi128EEENS7_ILi48EEENS7_ILi96EEEEEELi96ENS_10bfloat16_tEfNS_4arch4Sm80ELb0ELb1ELb1ELb1ELb0ELb1ELb1ELb1EEENS1_21CollectiveEpilogueFwdINS6_IJS8_SA_S9_EEENS6_IJNS7_ILi1EEESI_SI_EEESC_SE_Li128ELb1ELb1ELb1ELb0EEENS1_36VarlenDynamicPersistentTileSchedulerILi128ELi48ELi128ELi128ELb1ELb1ELb0ELb1ELb0ELb1EEEEEEEEEvNT_6ParamsE)
        /*0050*/ 	.word	0x00000004


	//----- nvinfo : EIATTR_FRAME_SIZE
	.align		4
.L_24:
        /*0054*/ 	.byte	0x04, 0x11
        /*0056*/ 	.short	(.L_26 - .L_25)
	.align		4
.L_25:
        /*0058*/ 	.word	index@(_ZN7cutlass13device_kernelIN5flash19enable_sm80_to_sm89INS1_16FlashAttnFwdSm80INS1_25CollectiveMainloopFwdSm80ILi4ELi1ELb0EN4cute5tupleIJNS5_1CILi128EEENS7_ILi48EEENS7_ILi96EEEEEELi96ENS_10bfloat16_tEfNS_4arch4Sm80ELb0ELb1ELb1ELb1ELb0ELb1ELb1ELb1EEENS1_21CollectiveEpilogueFwdINS6_IJS8_SA_S9_EEENS6_IJNS7_ILi1EEESI_SI_EEESC_SE_Li128ELb1ELb1ELb1ELb0EEENS1_36VarlenDynamicPersistentTileSchedulerILi128ELi48ELi128ELi128ELb1ELb1ELb0ELb1ELb0ELb1EEEEEEEEEvNT_6ParamsE)
        /*005c*/ 	.word	0x00000000


	//----- nvinfo : EIATTR_REGCOUNT
	.align		4
.L_26:
        /*0060*/ 	.byte	0x04, 0x2f
        /*0062*/ 	.short	(.L_28 - .L_27)
	.align		4
.L_27:
        /*0064*/ 	.word	index@(_ZN7cutlass13device_kernelIN5flash19enable_sm80_to_sm89INS1_16FlashAttnFwdSm80INS1_25CollectiveMainloopFwdSm80ILi4ELi1ELb0EN4cute5tupleIJNS5_1CILi128EEENS7_ILi48EEENS7_ILi96EEEEEELi96ENS_10bfloat16_tEfNS_4arch4Sm80ELb0ELb1ELb1ELb1ELb0ELb0ELb1ELb1EEENS1_21CollectiveEpilogueFwdINS6_IJS8_SA_S9_EEENS6_IJNS7_ILi1EEESI_SI_EEESC_SE_Li128ELb1ELb1ELb1ELb0EEENS1_36VarlenDynamicPersistentTileSchedulerILi128ELi48ELi128ELi128ELb1ELb1ELb0ELb1ELb0ELb1EEEEEEEEEvNT_6ParamsE)
        /*0068*/ 	.word	0x00000004


	//----- nvinfo : EIATTR_FRAME_SIZE
	.align		4
.L_28:
        /*006c*/ 	.byte	0x04, 0x11
        /*006e*/ 	.short	(.L_30 - .L_29)
	.align		4
.L_29:
        /*0070*/ 	.word	index@(_ZN7cutlass13device_kernelIN5flash19enable_sm80_to_sm89INS1_16FlashAttnFwdSm80INS1_25CollectiveMainloopFwdSm80ILi4ELi1ELb0EN4cute5tupleIJNS5_1CILi128EEENS7_ILi48EEENS7_ILi96EEEEEELi96ENS_10bfloat16_tEfNS_4arch4Sm80ELb0ELb1ELb1ELb1ELb0ELb0ELb1ELb1EEENS1_21CollectiveEpilogueFwdINS6_IJS8_SA_S9_EEENS6_IJNS7_ILi1EEESI_SI_EEESC_SE_Li128ELb1ELb1ELb1ELb0EEENS1_36VarlenDynamicPersistentTileSchedulerILi128ELi48ELi128ELi128ELb1ELb1ELb0ELb1ELb0ELb1EEEEEEEEEvNT_6ParamsE)
        /*0074*/ 	.word	0x00000000


	//----- nvinfo : EIATTR_REGCOUNT
	.align		4
.L_30:
        /*0078*/ 	.byte	0x04, 0x2f
        /*007a*/ 	.short	(.L_32 - .L_31)
	.align		4
.L_31:
        /*007c*/ 	.word	index@(_ZN7cutlass13device_kernelIN5flash19enable_sm80_to_sm89INS1_16FlashAttnFwdSm80INS1_25CollectiveMainloopFwdSm80ILi4ELi1ELb0EN4cute5tupleIJNS5_1CILi128EEENS7_ILi48EEENS7_ILi96EEEEEELi96ENS_10bfloat16_tEfNS_4arch4Sm80ELb0ELb1ELb1ELb0ELb0ELb0ELb1ELb1EEENS1_21CollectiveEpilogueFwdINS6_IJS8_SA_S9_EEENS6_IJNS7_ILi1EEESI_SI_EEESC_SE_Li128ELb0ELb1ELb1ELb0EEENS1_19SingleTileSchedulerILb0ELb1ELb1ELi128EEEEEEEEEvNT_6ParamsE)
        /*0080*/ 	.word	0x00000004


	//----- nvinfo : EIATTR_FRAME_SIZE
	.align		4
.L_32:
        /*0084*/ 	.byte	0x04, 0x11
        /*0086*/ 	.short	(.L_34 - .L_33)
	.align		4
.L_33:
        /*0088*/ 	.word	index@(_ZN7cutlass13device_kernelIN5flash19enable_sm80_to_sm89INS1_16FlashAttnFwdSm80INS1_25CollectiveMainloopFwdSm80ILi4ELi1ELb0EN4cute5tupleIJNS5_1CILi128EEENS7_ILi48EEENS7_ILi96EEEEEELi96ENS_10bfloat16_tEfNS_4arch4Sm80ELb0ELb1ELb1ELb0ELb0ELb0ELb1ELb1EEENS1_21CollectiveEpilogueFwdINS6_IJS8_SA_S9_EEENS6_IJNS7_ILi1EEESI_SI_EEESC_SE_Li128ELb0ELb1ELb1ELb0EEENS1_19SingleTileSchedulerILb0ELb1ELb1ELi128EEEEEEEEEvNT_6ParamsE)
        /*008c*/ 	.word	0x00000000


	//----- nvinfo : EIATTR_REGCOUNT
	.align		4
.L_34:
        /*0090*/ 	.byte	0x04, 0x2f
        /*0092*/ 	.short	(.L_36 - .L_35)
	.align		4
.L_35:
        /*0094*/ 	.word	index@(_ZN7cutlass13device_kernelIN5flash19enable_sm80_to_sm89INS1_16FlashAttnFwdSm80INS1_25CollectiveMainloopFwdSm80ILi4ELi1ELb0EN4cute5tupleIJNS5_1CILi128EEENS7_ILi48EEENS7_ILi96EEEEEELi96ENS_10bfloat16_tEfNS_4arch4Sm80ELb0ELb0ELb1ELb1ELb0ELb1ELb1ELb1EEENS1_21CollectiveEpilogueFwdINS6_IJS8_SA_S9_EEENS6_IJNS7_ILi1EEESI_SI_EEESC_SE_Li128ELb1ELb1ELb1ELb0EEENS1_36VarlenDynamicPersistentTileSchedulerILi128ELi48ELi128ELi128ELb1ELb1ELb0ELb0ELb1ELb1EEEEEEEEEvNT_6ParamsE)
        /*0098*/ 	.word	0x00000004


	//----- nvinfo : EIATTR_FRAME_SIZE
	.align		4
.L_36:
        /*009c*/ 	.byte	0x04, 0x11
        /*009e*/ 	.short	(.L_38 - .L_37)
	.align		4
.L_37:
        /*00a0*/ 	.word	index@(_ZN7cutlass13device_kernelIN5flash19enable_sm80_to_sm89INS1_16FlashAttnFwdSm80INS1_25CollectiveMainloopFwdSm80ILi4ELi1ELb0EN4cute5tupleIJNS5_1CILi128EEENS7_ILi48EEENS7_ILi96EEEEEELi96ENS_10bfloat16_tEfNS_4arch4Sm80ELb0ELb0ELb1ELb1ELb0ELb1ELb1ELb1EEENS1_21CollectiveEpilogueFwdINS6_IJS8_SA_S9_EEENS6_IJNS7_ILi1EEESI_SI_EEESC_SE_Li128ELb1ELb1ELb1ELb0EEENS1_36VarlenDynamicPersistentTileSchedulerILi128ELi48ELi128ELi128ELb1ELb1ELb0ELb0ELb1ELb1EEEEEEEEEvNT_6ParamsE)
        /*00a4*/ 	.word	0x00000000


	//----- nvinfo : EIATTR_REGCOUNT
	.align		4
.L_38:
        /*00a8*/ 	.byte	0x04, 0x2f
        /*00aa*/ 	.short	(.L_40 - .L_39)
	.align		4
.L_39:
        /*00ac*/ 	.word	index@(_ZN7cutlass13device_kernelIN5flash19enable_sm80_to_sm89INS1_16FlashAttnFwdSm80INS1_25CollectiveMainloopFwdSm80ILi4ELi1ELb0EN4cute5tupleIJNS5_1CILi128EEENS7_ILi48EEENS7_ILi96EEEEEELi96ENS_10bfloat16_tEfNS_4arch4Sm80ELb0ELb0ELb1ELb1ELb0ELb0ELb1ELb1EEENS1_21CollectiveEpilogueFwdINS6_IJS8_SA_S9_EEENS6_IJNS7_ILi1EEESI_SI_EEESC_SE_Li128ELb1ELb1ELb1ELb0EEENS1_36VarlenDynamicPersistentTileSchedulerILi128ELi48ELi128ELi128ELb1ELb1ELb0ELb0ELb1ELb1EEEEEEEEEvNT_6ParamsE)
        /*00b0*/ 	.word	0x00000004


	//----- nvinfo : EIATTR_FRAME_SIZE
	.align		4
.L_40:
        /*00b4*/ 	.byte	0x04, 0x11
        /*00b6*/ 	.short	(.L_42 - .L_41)
	.align		4
.L_41:
        /*00b8*/ 	.word	index@(_ZN7cutlass13device_kernelIN5flash19enable_sm80_to_sm89INS1_16FlashAttnFwdSm80INS1_25CollectiveMainloopFwdSm80ILi4ELi1ELb0EN4cute5tupleIJNS5_1CILi128EEENS7_ILi48EEENS7_ILi96EEEEEELi96ENS_10bfloat16_tEfNS_4arch4Sm80ELb0ELb0ELb1ELb1ELb0ELb0ELb1ELb1EEENS1_21CollectiveEpilogueFwdINS6_IJS8_SA_S9_EEENS6_IJNS7_ILi1EEESI_SI_EEESC_SE_Li128ELb1ELb1ELb1ELb0EEENS1_36VarlenDynamicPersistentTileSchedulerILi128ELi48ELi128ELi128ELb1ELb1ELb0ELb0ELb1ELb1EEEEEEEEEvNT_6ParamsE)
        /*00bc*/ 	.word	0x00000000


	//----- nvinfo : EIATTR_REGCOUNT
	.align		4
.L_42:
        /*00c0*/ 	.byte	0x04, 0x2f
        /*00c2*/ 	.short	(.L_44 - .L_43)
	.align		4
.L_43:
        /*00c4*/ 	.word	index@(_ZN7cutlass13device_kernelIN5flash19enable_sm80_to_sm89INS1_16FlashAttnFwdSm80INS1_25CollectiveMainloopFwdSm80ILi4ELi1ELb0EN4cute5tupleIJNS5_1CILi128EEENS7_ILi64EEENS7_ILi96EEEEEELi96ENS_10bfloat16_tEfNS_4arch4Sm80ELb0ELb0ELb1ELb0ELb0ELb0ELb1ELb1EEENS1_21CollectiveEpilogueFwdINS6_IJS8_SA_S9_EEENS6_IJNS7_ILi1EEESI_SI_EEESC_SE_Li128ELb0ELb1ELb1ELb0EEENS1_19SingleTileSchedulerILb0ELb1ELb1ELi128EEEEEEEEEvNT_6ParamsE)
        /*00c8*/ 	.word	0x00000004


	//----- nvinfo : EIATTR_FRAME_SIZE
	.align		4
.L_44:
        /*00cc*/ 	.byte	0x04, 0x11
        /*00ce*/ 	.short	(.L_46 - .L_45)
	.align		4
.L_45:
        /*00d0*/ 	.word	index@(_ZN7cutlass13device_kernelIN5flash19enable_sm80_to_sm89INS1_16FlashAttnFwdSm80INS1_25CollectiveMainloopFwdSm80ILi4ELi1ELb0EN4cute5tupleIJNS5_1CILi128EEENS7_ILi64EEENS7_ILi96EEEEEELi96ENS_10bfloat16_tEfNS_4arch4Sm80ELb0ELb0ELb1ELb0ELb0ELb0ELb1ELb1EEENS1_21CollectiveEpilogueFwdINS6_IJS8_SA_S9_EEENS6_IJNS7_ILi1EEESI_SI_EEESC_SE_Li128ELb0ELb1ELb1ELb0EEENS1_19SingleTileSchedulerILb0ELb1ELb1ELi128EEEEEEEEEvNT_6ParamsE)
        /*00d4*/ 	.word	0x00000000


	//----- nvinfo : EIATTR_MIN_STACK_SIZE
	.align		4
.L_46:
        /*00d8*/ 	.byte	0x04, 0x12
        /*00da*/ 	.short	(.L_48 - .L_47)
	.align		4
.L_47:
        /*00dc*/ 	.word	index@(_ZN7cutlass13device_kernelIN5flash19enable_sm80_to_sm89INS1_16FlashAttnFwdSm80INS1_25CollectiveMainloopFwdSm80ILi4ELi1ELb0EN4cute5tupleIJNS5_1CILi128EEENS7_ILi64EEENS7_ILi96EEEEEELi96ENS_10bfloat16_tEfNS_4arch4Sm80ELb0ELb0ELb1ELb0ELb0ELb0ELb1ELb1EEENS1_21CollectiveEpilogueFwdINS6_IJS8_SA_S9_EEENS6_IJNS7_ILi1EEESI_SI_EEESC_SE_Li128ELb0ELb1ELb1ELb0EEENS1_19SingleTileSchedulerILb0ELb1ELb1ELi128EEEEEEEEEvNT_6ParamsE)
        /*00e0*/ 	.word	0x00000000


	//----- nvinfo : EIATTR_MIN_STACK_SIZE
	.align		4
.L_48:
        /*00e4*/ 	.byte	0x04, 0x12
        /*00e6*/ 	.short	(.L_50 - .L_49)
	.align		4
.L_49:
        /*00e8*/ 	.word	index@(_ZN7cutlass13device_kernelIN5flash19enable_sm80_to_sm89INS1_16FlashAttnFwdSm80INS1_25CollectiveMainloopFwdSm80ILi4ELi1ELb0EN4cute5tupleIJNS5_1CILi128EEENS7_ILi48EEENS7_ILi96EEEEEELi96ENS_10bfloat16_tEfNS_4arch4Sm80ELb0ELb0ELb1ELb1ELb0ELb0ELb1ELb1EEENS1_21CollectiveEpilogueFwdINS6_IJS8_SA_S9_EEENS6_IJNS7_ILi1EEESI_SI_EEESC_SE_Li128ELb1ELb1ELb1ELb0EEENS1_36VarlenDynamicPersistentTileSchedulerILi128ELi48ELi128ELi128ELb1ELb1ELb0ELb0ELb1ELb1EEEEEEEEEvNT_6ParamsE)
        /*00ec*/ 	.word	0x00000000


	//----- nvinfo : EIATTR_MIN_STACK_SIZE
	.align		4
.L_50:
        /*00f0*/ 	.byte	0x04, 0x12
        /*00f2*/ 	.short	(.L_52 - .L_51)
	.align		4
.L_51:
        /*00f4*/ 	.word	index@(_ZN7cutlass13device_kernelIN5flash19enable_sm80_to_sm89INS1_16FlashAttnFwdSm80INS1_25CollectiveMainloopFwdSm80ILi4ELi1ELb0EN4cute5tupleIJNS5_1CILi128EEENS7_ILi48EEENS7_ILi96EEEEEELi96ENS_10bfloat16_tEfNS_4arch4Sm80ELb0ELb0ELb1ELb1ELb0ELb1ELb1ELb1EEENS1_21CollectiveEpilogueFwdINS6_IJS8_SA_S9_EEENS6_IJNS7_ILi1EEESI_SI_EEESC_SE_Li128ELb1ELb1ELb1ELb0EEENS1_36VarlenDynamicPersistentTileSchedulerILi128ELi48ELi128ELi128ELb1ELb1ELb0ELb0ELb1ELb1EEEEEEEEEvNT_6ParamsE)
        /*00f8*/ 	.word	0x00000000


	//----- nvinfo : EIATTR_MIN_STACK_SIZE
	.align		4
.L_52:
        /*00fc*/ 	.byte	0x04, 0x12
        /*00fe*/ 	.short	(.L_54 - .L_53)
	.align		4
.L_53:
        /*0100*/ 	.word	index@(_ZN7cutlass13device_kernelIN5flash19enable_sm80_to_sm89INS1_16FlashAttnFwdSm80INS1_25CollectiveMainloopFwdSm80ILi4ELi1ELb0EN4cute5tupleIJNS5_1CILi128EEENS7_ILi48EEENS7_ILi96EEEEEELi96ENS_10bfloat16_tEfNS_4arch4Sm80ELb0ELb1ELb1ELb0ELb0ELb0ELb1ELb1EEENS1_21CollectiveEpilogueFwdINS6_IJS8_SA_S9_EEENS6_IJNS7_ILi1EEESI_SI_EEESC_SE_Li128ELb0ELb1ELb1ELb0EEENS1_19SingleTileSchedulerILb0ELb1ELb1ELi128EEEEEEEEEvNT_6ParamsE)
        /*0104*/ 	.word	0x00000000


	//----- nvinfo : EIATTR_MIN_STACK_SIZE
	.align		4
.L_54:
        /*0108*/ 	.byte	0x04, 0x12
        /*010a*/ 	.short	(.L_56 - .L_55)
	.align		4
.L_55:
        /*010c*/ 	.word	index@(_ZN7cutlass13device_kernelIN5flash19enable_sm80_to_sm89INS1_16FlashAttnFwdSm80INS1_25CollectiveMainloopFwdSm80ILi4ELi1ELb0EN4cute5tupleIJNS5_1CILi128EEENS7_ILi48EEENS7_ILi96EEEEEELi96ENS_10bfloat16_tEfNS_4arch4Sm80ELb0ELb1ELb1ELb1ELb0ELb0ELb1ELb1EEENS1_21CollectiveEpilogueFwdINS6_IJS8_SA_S9_EEENS6_IJNS7_ILi1EEESI_SI_EEESC_SE_Li128ELb1ELb1ELb1ELb0EEENS1_36VarlenDynamicPersistentTileSchedulerILi128ELi48ELi128ELi128ELb1ELb1ELb0ELb1ELb0ELb1EEEEEEEEEvNT_6ParamsE)
        /*0110*/ 	.word	0x00000000


	//----- nvinfo : EIATTR_MIN_STACK_SIZE
	.align		4
.L_56:
        /*0114*/ 	.byte	0x04, 0x12
        /*0116*/ 	.short	(.L_58 - .L_57)
	.align		4
.L_57:
        /*0118*/ 	.word	index@(_ZN7cutlass13device_kernelIN5flash19enable_sm80_to_sm89INS1_16FlashAttnFwdSm80INS1_25CollectiveMainloopFwdSm80ILi4ELi1ELb0EN4cute5tupleIJNS5_1CILi128EEENS7_ILi48EEENS7_ILi96EEEEEELi96ENS_10bfloat16_tEfNS_4arch4Sm80ELb0ELb1ELb1ELb1ELb0ELb1ELb1ELb1EEENS1_21CollectiveEpilogueFwdINS6_IJS8_SA_S9_EEENS6_IJNS7_ILi1EEESI_SI_EEESC_SE_Li128ELb1ELb1ELb1ELb0EEENS1_36VarlenDynamicPersistentTileSchedulerILi128ELi48ELi128ELi128ELb1ELb1ELb0ELb1ELb0ELb1EEEEEEEEEvNT_6ParamsE)
        /*011c*/ 	.word	0x00000000


	//----- nvinfo : EIATTR_MIN_STACK_SIZE
	.align		4
.L_58:
        /*0120*/ 	.byte	0x04, 0x12
        /*0122*/ 	.short	(.L_60 - .L_59)
	.align		4
.L_59:
        /*0124*/ 	.word	index@(_ZN7cutlass13device_kernelIN5flash19enable_sm80_to_sm89INS1_16FlashAttnFwdSm80INS1_25CollectiveMainloopFwdSm80ILi4ELi1ELb0EN4cute5tupleIJNS5_1CILi128EEENS7_ILi64EEENS7_ILi96EEEEEELi96ENS_10bfloat16_tEfNS_4arch4Sm80ELb1ELb0ELb1ELb0ELb0ELb0ELb1ELb1EEENS1_21CollectiveEpilogueFwdINS6_IJS8_SA_S9_EEENS6_IJNS7_ILi1EEESI_SI_EEESC_SE_Li128ELb0ELb1ELb1ELb0EEENS1_30DynamicPersistentTileSchedulerILi128ELi128ELb1ELb1ELb0EEEEEEEEEvNT_6ParamsE)
        /*0128*/ 	.word	0x00000000


	//----- nvinfo : EIATTR_MIN_STACK_SIZE
	.align		4
.L_60:
        /*012c*/ 	.byte	0x04, 0x12
        /*012e*/ 	.short	(.L_62 - .L_61)
	.align		4
.L_61:
        /*0130*/ 	.word	index@(_ZN7cutlass13device_kernelIN5flash19enable_sm80_to_sm89INS1_16FlashAttnFwdSm80INS1_25CollectiveMainloopFwdSm80ILi4ELi1ELb0EN4cute5tupleIJNS5_1CILi128EEENS7_ILi48EEENS7_ILi96EEEEEELi96ENS_10bfloat16_tEfNS_4arch4Sm80ELb1ELb0ELb1ELb1ELb0ELb0ELb1ELb1EEENS1_21CollectiveEpilogueFwdINS6_IJS8_SA_S9_EEENS6_IJNS7_ILi1EEESI_SI_EEESC_SE_Li128ELb1ELb1ELb1ELb0EEENS1_36VarlenDynamicPersistentTileSchedulerILi128ELi48ELi128ELi128ELb1ELb1ELb0ELb1ELb1ELb1EEEEEEEEEvNT_6ParamsE)
        /*0134*/ 	.word	0x00000000


	//----- nvinfo : EIATTR_MIN_STACK_SIZE
	.align		4
.L_62:
        /*0138*/ 	.byte	0x04, 0x12
        /*013a*/ 	.short	(.L_64 - .L_63)
	.align		4
.L_63:
        /*013c*/ 	.word	index@(_ZN7cutlass13device_kernelIN5flash19enable_sm80_to_sm89INS1_16FlashAttnFwdSm80INS1_25CollectiveMainloopFwdSm80ILi4ELi1ELb0EN4cute5tupleIJNS5_1CILi128EEENS7_ILi48EEENS7_ILi96EEEEEELi96ENS_10bfloat16_tEfNS_4arch4Sm80ELb1ELb0ELb1ELb1ELb0ELb1ELb1ELb1EEENS1_21CollectiveEpilogueFwdINS6_IJS8_SA_S9_EEENS6_IJNS7_ILi1EEESI_SI_EEESC_SE_Li128ELb1ELb1ELb1ELb0EEENS1_36VarlenDynamicPersistentTileSchedulerILi128ELi48ELi128ELi128ELb1ELb1ELb0ELb1ELb1ELb1EEEEEEEEEvNT_6ParamsE)
        /*0140*/ 	.word	0x00000000
.L_64:


//--------------------- .nv.compat                --------------------------
	.section	.nv.compat,"",@"SHT_CUDA_COMPAT_INFO"
	.align	4
        /*0000*/ 	.byte	0x02, 0x09, 0x01, 0x00, 0x02, 0x02, 0x01, 0x00, 0x02, 0x05, 0x05, 0x00, 0x03, 0x07, 0x01, 0x01
        /*0010*/ 	.byte	0x02, 0x03, 0x00, 0x00, 0x02, 0x06, 0x01, 0x00, 0x04, 0x0b, 0x08, 0x00, 0x00, 0x00, 0x00, 0x00
        /*0020*/ 	.byte	0x00, 0x00, 0x00, 0x00


//--------------------- .nv.info._ZN7cutlass13device_kernelIN5flash19enable_sm80_to_sm89INS1_16FlashAttnFwdSm80INS1_25CollectiveMainloopFwdSm80ILi4ELi1ELb0EN4cute5tupleIJNS5_1CILi128EEENS7_ILi64EEENS7_ILi96EEEEEELi96ENS_10bfloat16_tEfNS_4arch4Sm80ELb0ELb0ELb1ELb0ELb0ELb0ELb1ELb1EEENS1_21CollectiveEpilogueFwdINS6_IJS8_SA_S9_EEENS6_IJNS7_ILi1EEESI_SI_EEESC_SE_Li128ELb0ELb1ELb1ELb0EEENS1_19SingleTileSchedulerILb0ELb1ELb1ELi128EEEEEEEEEvNT_6ParamsE --------------------------
	.section	.nv.info._ZN7cutlass13device_kernelIN5flash19enable_sm80_to_sm89INS1_16FlashAttnFwdSm80INS1_25CollectiveMainloopFwdSm80ILi4ELi1ELb0EN4cute5tupleIJNS5_1CILi128EEENS7_ILi64EEENS7_ILi96EEEEEELi96ENS_10bfloat16_tEfNS_4arch4Sm80ELb0ELb0ELb1ELb0ELb0ELb0ELb1ELb1EEENS1_21CollectiveEpilogueFwdINS6_IJS8_SA_S9_EEENS6_IJNS7_ILi1EEESI_SI_EEESC_SE_Li128ELb0ELb1ELb1ELb0EEENS1_19SingleTileSchedulerILb0ELb1ELb1ELi128EEEEEEEEEvNT_6ParamsE,"",@"SHT_CUDA_INFO"
	.sectionflags	@""
	.align	4


	//----- nvinfo : EIATTR_CUDA_API_VERSION
	.align		4
        /*0000*/ 	.byte	0x04, 0x37
        /*0002*/ 	.short	(.L_66 - .L_65)
.L_65:
        /*0004*/ 	.word	0x00000082


	//----- nvinfo : EIATTR_KPARAM_INFO
	.align		4
.L_66:
        /*0008*/ 	.byte	0x04, 0x17
        /*000a*/ 	.short	(.L_68 - .L_67)
.L_67:
        /*000c*/ 	.word	0x00000000
        /*0010*/ 	.short	0x0000
        /*0012*/ 	.short	0x0000
        /*0014*/ 	.byte	0x00, 0xf0, 0x61, 0x10


	//----- nvinfo : EIATTR_SPARSE_MMA_MASK
	.align		4
.L_68:
        /*0018*/ 	.byte	0x03, 0x50
        /*001a*/ 	.short	0x0000


	//----- nvinfo : EIATTR_MAXREG_COUNT
	.align		4
        /*001c*/ 	.byte	0x03, 0x1b
        /*001e*/ 	.short	0x00ff


	//----- nvinfo : EIATTR_MERCURY_ISA_VERSION
	.align		4
        /*0020*/ 	.byte	0x03, 0x5f
        /*0022*/ 	.short	0x0101


	//----- nvinfo : EIATTR_EXIT_INSTR_OFFSETS
	.align		4
        /*0024*/ 	.byte	0x04, 0x1c
        /*0026*/ 	.short	(.L_70 - .L_69)


	//   ....[0]....
.L_69:
        /*0028*/ 	.word	0x00000010


	//----- nvinfo : EIATTR_MAX_THREADS
	.align		4
.L_70:
        /*002c*/ 	.byte	0x04, 0x05
        /*002e*/ 	.short	(.L_72 - .L_71)
.L_71:
        /*0030*/ 	.word	0x00000080
        /*0034*/ 	.word	0x00000001
        /*0038*/ 	.word	0x00000001


	//----- nvinfo : EIATTR_CBANK_PARAM_SIZE
	.align		4
.L_72:
        /*003c*/ 	.byte	0x03, 0x19
        /*003e*/ 	.short	0x0418


	//----- nvinfo : EIATTR_PARAM_CBANK
	.align		4
        /*0040*/ 	.byte	0x04, 0x0a
        /*0042*/ 	.short	(.L_74 - .L_73)
	.align		4
.L_73:
        /*0044*/ 	.word	index@(.nv.constant0._ZN7cutlass13device_kernelIN5flash19enable_sm80_to_sm89INS1_16FlashAttnFwdSm80INS1_25CollectiveMainloopFwdSm80ILi4ELi1ELb0EN4cute5tupleIJNS5_1CILi128EEENS7_ILi64EEENS7_ILi96EEEEEELi96ENS_10bfloat16_tEfNS_4arch4Sm80ELb0ELb0ELb1ELb0ELb0ELb0ELb1ELb1EEENS1_21CollectiveEpilogueFwdINS6_IJS8_SA_S9_EEENS6_IJNS7_ILi1EEESI_SI_EEESC_SE_Li128ELb0ELb1ELb1ELb0EEENS1_19SingleTileSchedulerILb0ELb1ELb1ELi128EEEEEEEEEvNT_6ParamsE)
        /*0048*/ 	.short	0x0210
        /*004a*/ 	.short	0x0418


	//----- nvinfo : EIATTR_SW_WAR
	.align		4
.L_74:
        /*004c*/ 	.byte	0x04, 0x36
        /*004e*/ 	.short	(.L_76 - .L_75)
.L_75:
        /*0050*/ 	.word	0x00000008
.L_76:


//--------------------- .nv.info._ZN7cutlass13device_kernelIN5flash19enable_sm80_to_sm89INS1_16FlashAttnFwdSm80INS1_25CollectiveMainloopFwdSm80ILi4ELi1ELb0EN4cute5tupleIJNS5_1CILi128EEENS7_ILi48EEENS7_ILi96EEEEEELi96ENS_10bfloat16_tEfNS_4arch4Sm80ELb0ELb0ELb1ELb1ELb0ELb0ELb1ELb1EEENS1_21CollectiveEpilogueFwdINS6_IJS8_SA_S9_EEENS6_IJNS7_ILi1EEESI_SI_EEESC_SE_Li128ELb1ELb1ELb1ELb0EEENS1_36VarlenDynamicPersistentTileSchedulerILi128ELi48ELi128ELi128ELb1ELb1ELb0ELb0ELb1ELb1EEEEEEEEEvNT_6ParamsE --------------------------
	.section	.nv.info._ZN7cutlass13device_kernelIN5flash19enable_sm80_to_sm89INS1_16FlashAttnFwdSm80INS1_25CollectiveMainloopFwdSm80ILi4ELi1ELb0EN4cute5tupleIJNS5_1CILi128EEENS7_ILi48EEENS7_ILi96EEEEEELi96ENS_10bfloat16_tEfNS_4arch4Sm80ELb0ELb0ELb1ELb1ELb0ELb0ELb1ELb1EEENS1_21CollectiveEpilogueFwdINS6_IJS8_SA_S9_EEENS6_IJNS7_ILi1EEESI_SI_EEESC_SE_Li128ELb1ELb1ELb1ELb0EEENS1_36VarlenDynamicPersistentTileSchedulerILi128ELi48ELi128ELi128ELb1ELb1ELb0ELb0ELb1ELb1EEEEEEEEEvNT_6ParamsE,"",@"SHT_CUDA_INFO"
	.sectionflags	@""
	.align	4


	//----- nvinfo : EIATTR_CUDA_API_VERSION
	.align		4
        /*0000*/ 	.byte	0x04, 0x37
        /*0002*/ 	.short	(.L_78 - .L_77)
.L_77:
        /*0004*/ 	.word	0x00000082


	//----- nvinfo : EIATTR_KPARAM_INFO
	.align		4
.L_78:
        /*0008*/ 	.byte	0x04, 0x17
        /*000a*/ 	.short	(.L_80 - .L_79)
.L_79:
        /*000c*/ 	.word	0x00000000
        /*0010*/ 	.short	0x0000
        /*0012*/ 	.short	0x0000
        /*0014*/ 	.byte	0x00, 0xf0, 0xe1, 0x10


	//----- nvinfo : EIATTR_SPARSE_MMA_MASK
	.align		4
.L_80:
        /*0018*/ 	.byte	0x03, 0x50
        /*001a*/ 	.short	0x0000


	//----- nvinfo : EIATTR_MAXREG_COUNT
	.align		4
        /*001c*/ 	.byte	0x03, 0x1b
        /*001e*/ 	.short	0x00ff


	//----- nvinfo : EIATTR_MERCURY_ISA_VERSION
	.align		4
        /*0020*/ 	.byte	0x03, 0x5f
        /*0022*/ 	.short	0x0101


	//----- nvinfo : EIATTR_EXIT_INSTR_OFFSETS
	.align		4
        /*0024*/ 	.byte	0x04, 0x1c
        /*0026*/ 	.short	(.L_82 - .L_81)


	//   ....[0]....
.L_81:
        /*0028*/ 	.word	0x00000010


	//----- nvinfo : EIATTR_MAX_THREADS
	.align		4
.L_82:
        /*002c*/ 	.byte	0x04, 0x05
        /*002e*/ 	.short	(.L_84 - .L_83)
.L_83:
        /*0030*/ 	.word	0x00000080
        /*0034*/ 	.word	0x00000001
        /*0038*/ 	.word	0x00000001


	//----- nvinfo : EIATTR_CBANK_PARAM_SIZE
	.align		4
.L_84:
        /*003c*/ 	.byte	0x03, 0x19
        /*003e*/ 	.short	0x0438


	//----- nvinfo : EIATTR_PARAM_CBANK
	.align		4
        /*0040*/ 	.byte	0x04, 0x0a
        /*0042*/ 	.short	(.L_86 - .L_85)
	.align		4
.L_85:
        /*0044*/ 	.word	index@(.nv.constant0._ZN7cutlass13device_kernelIN5flash19enable_sm80_to_sm89INS1_16FlashAttnFwdSm80INS1_25CollectiveMainloopFwdSm80ILi4ELi1ELb0EN4cute5tupleIJNS5_1CILi128EEENS7_ILi48EEENS7_ILi96EEEEEELi96ENS_10bfloat16_tEfNS_4arch4Sm80ELb0ELb0ELb1ELb1ELb0ELb0ELb1ELb1EEENS1_21CollectiveEpilogueFwdINS6_IJS8_SA_S9_EEENS6_IJNS7_ILi1EEESI_SI_EEESC_SE_Li128ELb1ELb1ELb1ELb0EEENS1_36VarlenDynamicPersistentTileSchedulerILi128ELi48ELi128ELi128ELb1ELb1ELb0ELb0ELb1ELb1EEEEEEEEEvNT_6ParamsE)
        /*0048*/ 	.short	0x0210
        /*004a*/ 	.short	0x0438


	//----- nvinfo : EIATTR_SW_WAR
	.align		4
.L_86:
        /*004c*/ 	.byte	0x04, 0x36
        /*004e*/ 	.short	(.L_88 - .L_87)
.L_87:
        /*0050*/ 	.word	0x00000008
.L_88:


//--------------------- .nv.info._ZN7cutlass13device_kernelIN5flash19enable_sm80_to_sm89INS1_16FlashAttnFwdSm80INS1_25CollectiveMainloopFwdSm80ILi4ELi1ELb0EN4cute5tupleIJNS5_1CILi128EEENS7_ILi48EEENS7_ILi96EEEEEELi96ENS_10bfloat16_tEfNS_4arch4Sm80ELb0ELb0ELb1ELb1ELb0ELb1ELb1ELb1EEENS1_21CollectiveEpilogueFwdINS6_IJS8_SA_S9_EEENS6_IJNS7_ILi1EEESI_SI_EEESC_SE_Li128ELb1ELb1ELb1ELb0EEENS1_36VarlenDynamicPersistentTileSchedulerILi128ELi48ELi128ELi128ELb1ELb1ELb0ELb0ELb1ELb1EEEEEEEEEvNT_6ParamsE --------------------------
	.section	.nv.info._ZN7cutlass13device_kernelIN5flash19enable_sm80_to_sm89INS1_16FlashAttnFwdSm80INS1_25CollectiveMainloopFwdSm80ILi4ELi1ELb0EN4cute5tupleIJNS5_1CILi128EEENS7_ILi48EEENS7_ILi96EEEEEELi96ENS_10bfloat16_tEfNS_4arch4Sm80ELb0ELb0ELb1ELb1ELb0ELb1ELb1ELb1EEENS1_21CollectiveEpilogueFwdINS6_IJS8_SA_S9_EEENS6_IJNS7_ILi1EEESI_SI_EEESC_SE_Li128ELb1ELb1ELb1ELb0EEENS1_36VarlenDynamicPersistentTileSchedulerILi128ELi48ELi128ELi128ELb1ELb1ELb0ELb0ELb1ELb1EEEEEEEEEvNT_6ParamsE,"",@"SHT_CUDA_INFO"
	.sectionflags	@""
	.align	4


	//----- nvinfo : EIATTR_CUDA_API_VERSION
	.align		4
        /*0000*/ 	.byte	0x04, 0x37
        /*0002*/ 	.short	(.L_90 - .L_89)
.L_89:
        /*0004*/ 	.word	0x00000082


	//----- nvinfo : EIATTR_KPARAM_INFO
	.align		4
.L_90:
        /*0008*/ 	.byte	0x04, 0x17
        /*000a*/ 	.short	(.L_92 - .L_91)
.L_91:
        /*000c*/ 	.word	0x00000000
        /*0010*/ 	.short	0x0000
        /*0012*/ 	.short	0x0000
        /*0014*/ 	.byte	0x00, 0xf0, 0xe1, 0x10


	//----- nvinfo : EIATTR_SPARSE_MMA_MASK
	.align		4
.L_92:
        /*0018*/ 	.byte	0x03, 0x50
        /*001a*/ 	.short	0x0000


	//----- nvinfo : EIATTR_MAXREG_COUNT
	.align		4
        /*001c*/ 	.byte	0x03, 0x1b
        /*001e*/ 	.short	0x00ff


	//----- nvinfo : EIATTR_MERCURY_ISA_VERSION
	.align		4
        /*0020*/ 	.byte	0x03, 0x5f
        /*0022*/ 	.short	0x0101


	//----- nvinfo : EIATTR_EXIT_INSTR_OFFSETS
	.align		4
        /*0024*/ 	.byte	0x04, 0x1c
        /*0026*/ 	.short	(.L_94 - .L_93)


	//   ....[0]....
.L_93:
        /*0028*/ 	.word	0x00000010


	//----- nvinfo : EIATTR_MAX_THREADS
	.align		4
.L_94:
        /*002c*/ 	.byte	0x04, 0x05
        /*002e*/ 	.short	(.L_96 - .L_95)
.L_95:
        /*0030*/ 	.word	0x00000080
        /*0034*/ 	.word	0x00000001
        /*0038*/ 	.word	0x00000001


	//----- nvinfo : EIATTR_CBANK_PARAM_SIZE
	.align		4
.L_96:
        /*003c*/ 	.byte	0x03, 0x19
        /*003e*/ 	.short	0x0438


	//----- nvinfo : EIATTR_PARAM_CBANK
	.align		4
        /*0040*/ 	.byte	0x04, 0x0a
        /*0042*/ 	.short	(.L_98 - .L_97)
	.align		4
.L_97:
        /*0044*/ 	.word	index@(.nv.constant0._ZN7cutlass13device_kernelIN5flash19enable_sm80_to_sm89INS1_16FlashAttnFwdSm80INS1_25CollectiveMainloopFwdSm80ILi4ELi1ELb0EN4cute5tupleIJNS5_1CILi128EEENS7_ILi48EEENS7_ILi96EEEEEELi96ENS_10bfloat16_tEfNS_4arch4Sm80ELb0ELb0ELb1ELb1ELb0ELb1ELb1ELb1EEENS1_21CollectiveEpilogueFwdINS6_IJS8_SA_S9_EEENS6_IJNS7_ILi1EEESI_SI_EEESC_SE_Li128ELb1ELb1ELb1ELb0EEENS1_36VarlenDynamicPersistentTileSchedulerILi128ELi48ELi128ELi128ELb1ELb1ELb0ELb0ELb1ELb1EEEEEEEEEvNT_6ParamsE)
        /*0048*/ 	.short	0x0210
        /*004a*/ 	.short	0x0438


	//----- nvinfo : EIATTR_SW_WAR
	.align		4
.L_98:
        /*004c*/ 	.byte	0x04, 0x36
        /*004e*/ 	.short	(.L_100 - .L_99)
.L_99:
        /*0050*/ 	.word	0x00000008
.L_100:


//--------------------- .nv.info._ZN7cutlass13device_kernelIN5flash19enable_sm80_to_sm89INS1_16FlashAttnFwdSm80INS1_25CollectiveMainloopFwdSm80ILi4ELi1ELb0EN4cute5tupleIJNS5_1CILi128EEENS7_ILi48EEENS7_ILi96EEEEEELi96ENS_10bfloat16_tEfNS_4arch4Sm80ELb0ELb1ELb1ELb0ELb0ELb0ELb1ELb1EEENS1_21CollectiveEpilogueFwdINS6_IJS8_SA_S9_EEENS6_IJNS7_ILi1EEESI_SI_EEESC_SE_Li128ELb0ELb1ELb1ELb0EEENS1_19SingleTileSchedulerILb0ELb1ELb1ELi128EEEEEEEEEvNT_6ParamsE --------------------------
	.section	.nv.info._ZN7cutlass13device_kernelIN5flash19enable_sm80_to_sm89INS1_16FlashAttnFwdSm80INS1_25CollectiveMainloopFwdSm80ILi4ELi1ELb0EN4cute5tupleIJNS5_1CILi128EEENS7_ILi48EEENS7_ILi96EEEEEELi96ENS_10bfloat16_tEfNS_4arch4Sm80ELb0ELb1ELb1ELb0ELb0ELb0ELb1ELb1EEENS1_21CollectiveEpilogueFwdINS6_IJS8_SA_S9_EEENS6_IJNS7_ILi1EEESI_SI_EEESC_SE_Li128ELb0ELb1ELb1ELb0EEENS1_19SingleTileSchedulerILb0ELb1ELb1ELi128EEEEEEEEEvNT_6ParamsE,"",@"SHT_CUDA_INFO"
	.sectionflags	@""
	.align	4


	//----- nvinfo : EIATTR_CUDA_API_VERSION
	.align		4
        /*0000*/ 	.byte	0x04, 0x37
        /*0002*/ 	.short	(.L_102 - .L_101)
.L_101:
        /*0004*/ 	.word	0x00000082


	//----- nvinfo : EIATTR_KPARAM_INFO
	.align		4
.L_102:
        /*0008*/ 	.byte	0x04, 0x17
        /*000a*/ 	.short	(.L_104 - .L_103)
.L_103:
        /*000c*/ 	.word	0x00000000
        /*0010*/ 	.short	0x0000
        /*0012*/ 	.short	0x0000
        /*0014*/ 	.byte	0x00, 0xf0, 0x61, 0x10


	//----- nvinfo : EIATTR_SPARSE_MMA_MASK
	.align		4
.L_104:
        /*0018*/ 	.byte	0x03, 0x50
        /*001a*/ 	.short	0x0000


	//----- nvinfo : EIATTR_MAXREG_COUNT
	.align		4
        /*001c*/ 	.byte	0x03, 0x1b
        /*001e*/ 	.short	0x00ff


	//----- nvinfo : EIATTR_MERCURY_ISA_VERSION
	.align		4
        /*0020*/ 	.byte	0x03, 0x5f
        /*0022*/ 	.short	0x0101


	//----- nvinfo : EIATTR_EXIT_INSTR_OFFSETS
	.align		4
        /*0024*/ 	.byte	0x04, 0x1c
        /*0026*/ 	.short	(.L_106 - .L_105)


	//   ....[0]....
.L_105:
        /*0028*/ 	.word	0x00000010


	//----- nvinfo : EIATTR_MAX_THREADS
	.align		4
.L_106:
        /*002c*/ 	.byte	0x04, 0x05
        /*002e*/ 	.short	(.L_108 - .L_107)
.L_107:
        /*0030*/ 	.word	0x00000080
        /*0034*/ 	.word	0x00000001
        /*0038*/ 	.word	0x00000001


	//----- nvinfo : EIATTR_CBANK_PARAM_SIZE
	.align		4
.L_108:
        /*003c*/ 	.byte	0x03, 0x19
        /*003e*/ 	.short	0x0418


	//----- nvinfo : EIATTR_PARAM_CBANK
	.align		4
        /*0040*/ 	.byte	0x04, 0x0a
        /*0042*/ 	.short	(.L_110 - .L_109)
	.align		4
.L_109:
        /*0044*/ 	.word	index@(.nv.constant0._ZN7cutlass13device_kernelIN5flash19enable_sm80_to_sm89INS1_16FlashAttnFwdSm80INS1_25CollectiveMainloopFwdSm80ILi4ELi1ELb0EN4cute5tupleIJNS5_1CILi128EEENS7_ILi48EEENS7_ILi96EEEEEELi96ENS_10bfloat16_tEfNS_4arch4Sm80ELb0ELb1ELb1ELb0ELb0ELb0ELb1ELb1EEENS1_21CollectiveEpilogueFwdINS6_IJS8_SA_S9_EEENS6_IJNS7_ILi1EEESI_SI_EEESC_SE_Li128ELb0ELb1ELb1ELb0EEENS1_19SingleTileSchedulerILb0ELb1ELb1ELi128EEEEEEEEEvNT_6ParamsE)
        /*0048*/ 	.short	0x0210
        /*004a*/ 	.short	0x0418


	//----- nvinfo : EIATTR_SW_WAR
	.align		4
.L_110:
        /*004c*/ 	.byte	0x04, 0x36
        /*004e*/ 	.short	(.L_112 - .L_111)
.L_111:
        /*0050*/ 	.word	0x00000008
.L_112:


//--------------------- .nv.info._ZN7cutlass13device_kernelIN5flash19enable_sm80_to_sm89INS1_16FlashAttnFwdSm80INS1_25CollectiveMainloopFwdSm80ILi4ELi1ELb0EN4cute5tupleIJNS5_1CILi128EEENS7_ILi48EEENS7_ILi96EEEEEELi96ENS_10bfloat16_tEfNS_4arch4Sm80ELb0ELb1ELb1ELb1ELb0ELb0ELb1ELb1EEENS1_21CollectiveEpilogueFwdINS6_IJS8_SA_S9_EEENS6_IJNS7_ILi1EEESI_SI_EEESC_SE_Li128ELb1ELb1ELb1ELb0EEENS1_36VarlenDynamicPersistentTileSchedulerILi128ELi48ELi128ELi128ELb1ELb1ELb0ELb1ELb0ELb1EEEEEEEEEvNT_6ParamsE --------------------------
	.section	.nv.info._ZN7cutlass13device_kernelIN5flash19enable_sm80_to_sm89INS1_16FlashAttnFwdSm80INS1_25CollectiveMainloopFwdSm80ILi4ELi1ELb0EN4cute5tupleIJNS5_1CILi128EEENS7_ILi48EEENS7_ILi96EEEEEELi96ENS_10bfloat16_tEfNS_4arch4Sm80ELb0ELb1ELb1ELb1ELb0ELb0ELb1ELb1EEENS1_21CollectiveEpilogueFwdINS6_IJS8_SA_S9_EEENS6_IJNS7_ILi1EEESI_SI_EEESC_SE_Li128ELb1ELb1ELb1ELb0EEENS1_36VarlenDynamicPersistentTileSchedulerILi128ELi48ELi128ELi128ELb1ELb1ELb0ELb1ELb0ELb1EEEEEEEEEvNT_6ParamsE,"",@"SHT_CUDA_INFO"
	.sectionflags	@""
	.align	4


	//----- nvinfo : EIATTR_CUDA_API_VERSION
	.align		4
        /*0000*/ 	.byte	0x04, 0x37
        /*0002*/ 	.short	(.L_114 - .L_113)
.L_113:
        /*0004*/ 	.word	0x00000082


	//----- nvinfo : EIATTR_KPARAM_INFO
	.align		4
.L_114:
        /*0008*/ 	.byte	0x04, 0x17
        /*000a*/ 	.short	(.L_116 - .L_115)
.L_115:
        /*000c*/ 	.word	0x00000000
        /*0010*/ 	.short	0x0000
        /*0012*/ 	.short	0x0000
        /*0014*/ 	.byte	0x00, 0xf0, 0xe1, 0x10


	//----- nvinfo : EIATTR_SPARSE_MMA_MASK
	.align		4
.L_116:
        /*0018*/ 	.byte	0x03, 0x50
        /*001a*/ 	.short	0x0000


	//----- nvinfo : EIATTR_MAXREG_COUNT
	.align		4
        /*001c*/ 	.byte	0x03, 0x1b
        /*001e*/ 	.short	0x00ff


	//----- nvinfo : EIATTR_MERCURY_ISA_VERSION
	.align		4
        /*0020*/ 	.byte	0x03, 0x5f
        /*0022*/ 	.short	0x0101


	//----- nvinfo : EIATTR_EXIT_INSTR_OFFSETS
	.align		4
        /*0024*/ 	.byte	0x04, 0x1c
        /*0026*/ 	.short	(.L_118 - .L_117)


	//   ....[0]....
.L_117:
        /*0028*/ 	.word	0x00000010


	//----- nvinfo : EIATTR_MAX_THREADS
	.align		4
.L_118:
        /*002c*/ 	.byte	0x04, 0x05
        /*002e*/ 	.short	(.L_120 - .L_119)
.L_119:
        /*0030*/ 	.word	0x00000080
        /*0034*/ 	.word	0x00000001
        /*0038*/ 	.word	0x00000001


	//----- nvinfo : EIATTR_CBANK_PARAM_SIZE
	.align		4
.L_120:
        /*003c*/ 	.byte	0x03, 0x19
        /*003e*/ 	.short	0x0438


	//----- nvinfo : EIATTR_PARAM_CBANK
	.align		4
        /*0040*/ 	.byte	0x04, 0x0a
        /*0042*/ 	.short	(.L_122 - .L_121)
	.align		4
.L_121:
        /*0044*/ 	.word	index@(.nv.constant0._ZN7cutlass13device_kernelIN5flash19enable_sm80_to_sm89INS1_16FlashAttnFwdSm80INS1_25CollectiveMainloopFwdSm80ILi4ELi1ELb0EN4cute5tupleIJNS5_1CILi128EEENS7_ILi48EEENS7_ILi96EEEEEELi96ENS_10bfloat16_tEfNS_4arch4Sm80ELb0ELb1ELb1ELb1ELb0ELb0ELb1ELb1EEENS1_21CollectiveEpilogueFwdINS6_IJS8_SA_S9_EEENS6_IJNS7_ILi1EEESI_SI_EEESC_SE_Li128ELb1ELb1ELb1ELb0EEENS1_36VarlenDynamicPersistentTileSchedulerILi128ELi48ELi128ELi128ELb1ELb1ELb0ELb1ELb0ELb1EEEEEEEEEvNT_6ParamsE)
        /*0048*/ 	.short	0x0210
        /*004a*/ 	.short	0x0438


	//----- nvinfo : EIATTR_SW_WAR
	.align		4
.L_122:
        /*004c*/ 	.byte	0x04, 0x36
        /*004e*/ 	.short	(.L_124 - .L_123)
.L_123:
        /*0050*/ 	.word	0x00000008
.L_124:


//--------------------- .nv.info._ZN7cutlass13device_kernelIN5flash19enable_sm80_to_sm89INS1_16FlashAttnFwdSm80INS1_25CollectiveMainloopFwdSm80ILi4ELi1ELb0EN4cute5tupleIJNS5_1CILi128EEENS7_ILi48EEENS7_ILi96EEEEEELi96ENS_10bfloat16_tEfNS_4arch4Sm80ELb0ELb1ELb1ELb1ELb0ELb1ELb1ELb1EEENS1_21CollectiveEpilogueFwdINS6_IJS8_SA_S9_EEENS6_IJNS7_ILi1EEESI_SI_EEESC_SE_Li128ELb1ELb1ELb1ELb0EEENS1_36VarlenDynamicPersistentTileSchedulerILi128ELi48ELi128ELi128ELb1ELb1ELb0ELb1ELb0ELb1EEEEEEEEEvNT_6ParamsE --------------------------
	.section	.nv.info._ZN7cutlass13device_kernelIN5flash19enable_sm80_to_sm89INS1_16FlashAttnFwdSm80INS1_25CollectiveMainloopFwdSm80ILi4ELi1ELb0EN4cute5tupleIJNS5_1CILi128EEENS7_ILi48EEENS7_ILi96EEEEEELi96ENS_10bfloat16_tEfNS_4arch4Sm80ELb0ELb1ELb1ELb1ELb0ELb1ELb1ELb1EEENS1_21CollectiveEpilogueFwdINS6_IJS8_SA_S9_EEENS6_IJNS7_ILi1EEESI_SI_EEESC_SE_Li128ELb1ELb1ELb1ELb0EEENS1_36VarlenDynamicPersistentTileSchedulerILi128ELi48ELi128ELi128ELb1ELb1ELb0ELb1ELb0ELb1EEEEEEEEEvNT_6ParamsE,"",@"SHT_CUDA_INFO"
	.sectionflags	@""
	.align	4


	//----- nvinfo : EIATTR_CUDA_API_VERSION
	.align		4
        /*0000*/ 	.byte	0x04, 0x37
        /*0002*/ 	.short	(.L_126 - .L_125)
.L_125:
        /*0004*/ 	.word	0x00000082


	//----- nvinfo : EIATTR_KPARAM_INFO
	.align		4
.L_126:
        /*0008*/ 	.byte	0x04, 0x17
        /*000a*/ 	.short	(.L_128 - .L_127)
.L_127:
        /*000c*/ 	.word	0x00000000
        /*0010*/ 	.short	0x0000
        /*0012*/ 	.short	0x0000
        /*0014*/ 	.byte	0x00, 0xf0, 0xe1, 0x10


	//----- nvinfo : EIATTR_SPARSE_MMA_MASK
	.align		4
.L_128:
        /*0018*/ 	.byte	0x03, 0x50
        /*001a*/ 	.short	0x0000


	//----- nvinfo : EIATTR_MAXREG_COUNT
	.align		4
        /*001c*/ 	.byte	0x03, 0x1b
        /*001e*/ 	.short	0x00ff


	//----- nvinfo : EIATTR_MERCURY_ISA_VERSION
	.align		4
        /*0020*/ 	.byte	0x03, 0x5f
        /*0022*/ 	.short	0x0101


	//----- nvinfo : EIATTR_EXIT_INSTR_OFFSETS
	.align		4
        /*0024*/ 	.byte	0x04, 0x1c
        /*0026*/ 	.short	(.L_130 - .L_129)


	//   ....[0]....
.L_129:
        /*0028*/ 	.word	0x00000010


	//----- nvinfo : EIATTR_MAX_THREADS
	.align		4
.L_130:
        /*002c*/ 	.byte	0x04, 0x05
        /*002e*/ 	.short	(.L_132 - .L_131)
.L_131:
        /*0030*/ 	.word	0x00000080
        /*0034*/ 	.word	0x00000001
        /*0038*/ 	.word	0x00000001


	//----- nvinfo : EIATTR_CBANK_PARAM_SIZE
	.align		4
.L_132:
        /*003c*/ 	.byte	0x03, 0x19
        /*003e*/ 	.short	0x0438


	//----- nvinfo : EIATTR_PARAM_CBANK
	.align		4
        /*0040*/ 	.byte	0x04, 0x0a
        /*0042*/ 	.short	(.L_134 - .L_133)
	.align		4
.L_133:
        /*0044*/ 	.word	index@(.nv.constant0._ZN7cutlass13device_kernelIN5flash19enable_sm80_to_sm89INS1_16FlashAttnFwdSm80INS1_25CollectiveMainloopFwdSm80ILi4ELi1ELb0EN4cute5tupleIJNS5_1CILi128EEENS7_ILi48EEENS7_ILi96EEEEEELi96ENS_10bfloat16_tEfNS_4arch4Sm80ELb0ELb1ELb1ELb1ELb0ELb1ELb1ELb1EEENS1_21CollectiveEpilogueFwdINS6_IJS8_SA_S9_EEENS6_IJNS7_ILi1EEESI_SI_EEESC_SE_Li128ELb1ELb1ELb1ELb0EEENS1_36VarlenDynamicPersistentTileSchedulerILi128ELi48ELi128ELi128ELb1ELb1ELb0ELb1ELb0ELb1EEEEEEEEEvNT_6ParamsE)
        /*0048*/ 	.short	0x0210
        /*004a*/ 	.short	0x0438


	//----- nvinfo : EIATTR_SW_WAR
	.align		4
.L_134:
        /*004c*/ 	.byte	0x04, 0x36
        /*004e*/ 	.short	(.L_136 - .L_135)
.L_135:
        /*0050*/ 	.word	0x00000008
.L_136:


//--------------------- .nv.info._ZN7cutlass13device_kernelIN5flash19enable_sm80_to_sm89INS1_16FlashAttnFwdSm80INS1_25CollectiveMainloopFwdSm80ILi4ELi1ELb0EN4cute5tupleIJNS5_1CILi128EEENS7_ILi64EEENS7_ILi96EEEEEELi96ENS_10bfloat16_tEfNS_4arch4Sm80ELb1ELb0ELb1ELb0ELb0ELb0ELb1ELb1EEENS1_21CollectiveEpilogueFwdINS6_IJS8_SA_S9_EEENS6_IJNS7_ILi1EEESI_SI_EEESC_SE_Li128ELb0ELb1ELb1ELb0EEENS1_30DynamicPersistentTileSchedulerILi128ELi128ELb1ELb1ELb0EEEEEEEEEvNT_6ParamsE --------------------------
	.section	.nv.info._ZN7cutlass13device_kernelIN5flash19enable_sm80_to_sm89INS1_16FlashAttnFwdSm80INS1_25CollectiveMainloopFwdSm80ILi4ELi1ELb0EN4cute5tupleIJNS5_1CILi128EEENS7_ILi64EEENS7_ILi96EEEEEELi96ENS_10bfloat16_tEfNS_4arch4Sm80ELb1ELb0ELb1ELb0ELb0ELb0ELb1ELb1EEENS1_21CollectiveEpilogueFwdINS6_IJS8_SA_S9_EEENS6_IJNS7_ILi1EEESI_SI_EEESC_SE_Li128ELb0ELb1ELb1ELb0EEENS1_30DynamicPersistentTileSchedulerILi128ELi128ELb1ELb1ELb0EEEEEEEEEvNT_6ParamsE,"",@"SHT_CUDA_INFO"
	.sectionflags	@""
	.align	4


	//----- nvinfo : EIATTR_CUDA_API_VERSION
	.align		4
        /*0000*/ 	.byte	0x04, 0x37
        /*0002*/ 	.short	(.L_138 - .L_137)
.L_137:
        /*0004*/ 	.word	0x00000082


	//----- nvinfo : EIATTR_KPARAM_INFO
	.align		4
.L_138:
        /*0008*/ 	.byte	0x04, 0x17
        /*000a*/ 	.short	(.L_140 - .L_139)
.L_139:
        /*000c*/ 	.word	0x00000000
        /*0010*/ 	.short	0x0000
        /*0012*/ 	.short	0x0000
        /*0014*/ 	.byte	0x00, 0xf0, 0xa1, 0x10


	//----- nvinfo : EIATTR_SPARSE_MMA_MASK
	.align		4
.L_140:
        /*0018*/ 	.byte	0x03, 0x50
        /*001a*/ 	.short	0x0000


	//----- nvinfo : EIATTR_MAXREG_COUNT
	.align		4
        /*001c*/ 	.byte	0x03, 0x1b
        /*001e*/ 	.short	0x00ff


	//----- nvinfo : EIATTR_MERCURY_ISA_VERSION
	.align		4
        /*0020*/ 	.byte	0x03, 0x5f
        /*0022*/ 	.short	0x0101


	//----- nvinfo : EIATTR_EXIT_INSTR_OFFSETS
	.align		4
        /*0024*/ 	.byte	0x04, 0x1c
        /*0026*/ 	.short	(.L_142 - .L_141)


	//   ....[0]....
.L_141:
        /*0028*/ 	.word	0x00000010


	//----- nvinfo : EIATTR_MAX_THREADS
	.align		4
.L_142:
        /*002c*/ 	.byte	0x04, 0x05
        /*002e*/ 	.short	(.L_144 - .L_143)
.L_143:
        /*0030*/ 	.word	0x00000080
        /*0034*/ 	.word	0x00000001
        /*0038*/ 	.word	0x00000001


	//----- nvinfo : EIATTR_CBANK_PARAM_SIZE
	.align		4
.L_144:
        /*003c*/ 	.byte	0x03, 0x19
        /*003e*/ 	.short	0x0428


	//----- nvinfo : EIATTR_PARAM_CBANK
	.align		4
        /*0040*/ 	.byte	0x04, 0x0a
        /*0042*/ 	.short	(.L_146 - .L_145)
	.align		4
.L_145:
        /*0044*/ 	.word	index@(.nv.constant0._ZN7cutlass13device_kernelIN5flash19enable_sm80_to_sm89INS1_16FlashAttnFwdSm80INS1_25CollectiveMainloopFwdSm80ILi4ELi1ELb0EN4cute5tupleIJNS5_1CILi128EEENS7_ILi64EEENS7_ILi96EEEEEELi96ENS_10bfloat16_tEfNS_4arch4Sm80ELb1ELb0ELb1ELb0ELb0ELb0ELb1ELb1EEENS1_21CollectiveEpilogueFwdINS6_IJS8_SA_S9_EEENS6_IJNS7_ILi1EEESI_SI_EEESC_SE_Li128ELb0ELb1ELb1ELb0EEENS1_30DynamicPersistentTileSchedulerILi128ELi128ELb1ELb1ELb0EEEEEEEEEvNT_6ParamsE)
        /*0048*/ 	.short	0x0210
        /*004a*/ 	.short	0x0428


	//----- nvinfo : EIATTR_SW_WAR
	.align		4
.L_146:
        /*004c*/ 	.byte	0x04, 0x36
        /*004e*/ 	.short	(.L_148 - .L_147)
.L_147:
        /*0050*/ 	.word	0x00000008
.L_148:


//--------------------- .nv.info._ZN7cutlass13device_kernelIN5flash19enable_sm80_to_sm89INS1_16FlashAttnFwdSm80INS1_25CollectiveMainloopFwdSm80ILi4ELi1ELb0EN4cute5tupleIJNS5_1CILi128EEENS7_ILi48EEENS7_ILi96EEEEEELi96ENS_10bfloat16_tEfNS_4arch4Sm80ELb1ELb0ELb1ELb1ELb0ELb0ELb1ELb1EEENS1_21CollectiveEpilogueFwdINS6_IJS8_SA_S9_EEENS6_IJNS7_ILi1EEESI_SI_EEESC_SE_Li128ELb1ELb1ELb1ELb0EEENS1_36VarlenDynamicPersistentTileSchedulerILi128ELi48ELi128ELi128ELb1ELb1ELb0ELb1ELb1ELb1EEEEEEEEEvNT_6ParamsE --------------------------
	.section	.nv.info._ZN7cutlass13device_kernelIN5flash19enable_sm80_to_sm89INS1_16FlashAttnFwdSm80INS1_25CollectiveMainloopFwdSm80ILi4ELi1ELb0EN4cute5tupleIJNS5_1CILi128EEENS7_ILi48EEENS7_ILi96EEEEEELi96ENS_10bfloat16_tEfNS_4arch4Sm80ELb1ELb0ELb1ELb1ELb0ELb0ELb1ELb1EEENS1_21CollectiveEpilogueFwdINS6_IJS8_SA_S9_EEENS6_IJNS7_ILi1EEESI_SI_EEESC_SE_Li128ELb1ELb1ELb1ELb0EEENS1_36VarlenDynamicPersistentTileSchedulerILi128ELi48ELi128ELi128ELb1ELb1ELb0ELb1ELb1ELb1EEEEEEEEEvNT_6ParamsE,"",@"SHT_CUDA_INFO"
	.sectionflags	@""
	.align	4


	//----- nvinfo : EIATTR_CUDA_API_VERSION
	.align		4
        /*0000*/ 	.byte	0x04, 0x37
        /*0002*/ 	.short	(.L_150 - .L_149)
.L_149:
        /*0004*/ 	.word	0x00000082


	//----- nvinfo : EIATTR_KPARAM_INFO
	.align		4
.L_150:
        /*0008*/ 	.byte	0x04, 0x17
        /*000a*/ 	.short	(.L_152 - .L_151)
.L_151:
        /*000c*/ 	.word	0x00000000
        /*0010*/ 	.short	0x0000
        /*0012*/ 	.short	0x0000
        /*0014*/ 	.byte	0x00, 0xf0, 0xe1, 0x10


	//----- nvinfo : EIATTR_SPARSE_MMA_MASK
	.align		4
.L_152:
        /*0018*/ 	.byte	0x03, 0x50
        /*001a*/ 	.short	0x0000


	//----- nvinfo : EIATTR_MAXREG_COUNT
	.align		4
        /*001c*/ 	.byte	0x03, 0x1b
        /*001e*/ 	.short	0x00ff


	//----- nvinfo : EIATTR_MERCURY_ISA_VERSION
	.align		4
        /*0020*/ 	.byte	0x03, 0x5f
        /*0022*/ 	.short	0x0101


	//----- nvinfo : EIATTR_EXIT_INSTR_OFFSETS
	.align		4
        /*0024*/ 	.byte	0x04, 0x1c
        /*0026*/ 	.short	(.L_154 - .L_153)


	//   ....[0]....
.L_153:
        /*0028*/ 	.word	0x00000010


	//----- nvinfo : EIATTR_MAX_THREADS
	.align		4
.L_154:
        /*002c*/ 	.byte	0x04, 0x05
        /*002e*/ 	.short	(.L_156 - .L_155)
.L_155:
        /*0030*/ 	.word	0x00000080
        /*0034*/ 	.word	0x00000001
        /*0038*/ 	.word	0x00000001


	//----- nvinfo : EIATTR_CBANK_PARAM_SIZE
	.align		4
.L_156:
        /*003c*/ 	.byte	0x03, 0x19
        /*003e*/ 	.short	0x0438


	//----- nvinfo : EIATTR_PARAM_CBANK
	.align		4
        /*0040*/ 	.byte	0x04, 0x0a
        /*0042*/ 	.short	(.L_158 - .L_157)
	.align		4
.L_157:
        /*0044*/ 	.word	index@(.nv.constant0._ZN7cutlass13device_kernelIN5flash19enable_sm80_to_sm89INS1_16FlashAttnFwdSm80INS1_25CollectiveMainloopFwdSm80ILi4ELi1ELb0EN4cute5tupleIJNS5_1CILi128EEENS7_ILi48EEENS7_ILi96EEEEEELi96ENS_10bfloat16_tEfNS_4arch4Sm80ELb1ELb0ELb1ELb1ELb0ELb0ELb1ELb1EEENS1_21CollectiveEpilogueFwdINS6_IJS8_SA_S9_EEENS6_IJNS7_ILi1EEESI_SI_EEESC_SE_Li128ELb1ELb1ELb1ELb0EEENS1_36VarlenDynamicPersistentTileSchedulerILi128ELi48ELi128ELi128ELb1ELb1ELb0ELb1ELb1ELb1EEEEEEEEEvNT_6ParamsE)
        /*0048*/ 	.short	0x0210
        /*004a*/ 	.short	0x0438


	//----- nvinfo : EIATTR_SW_WAR
	.align		4
.L_158:
        /*004c*/ 	.byte	0x04, 0x36
        /*004e*/ 	.short	(.L_160 - .L_159)
.L_159:
        /*0050*/ 	.word	0x00000008
.L_160:


//--------------------- .nv.info._ZN7cutlass13device_kernelIN5flash19enable_sm80_to_sm89INS1_16FlashAttnFwdSm80INS1_25CollectiveMainloopFwdSm80ILi4ELi1ELb0EN4cute5tupleIJNS5_1CILi128EEENS7_ILi48EEENS7_ILi96EEEEEELi96ENS_10bfloat16_tEfNS_4arch4Sm80ELb1ELb0ELb1ELb1ELb0ELb1ELb1ELb1EEENS1_21CollectiveEpilogueFwdINS6_IJS8_SA_S9_EEENS6_IJNS7_ILi1EEESI_SI_EEESC_SE_Li128ELb1ELb1ELb1ELb0EEENS1_36VarlenDynamicPersistentTileSchedulerILi128ELi48ELi128ELi128ELb1ELb1ELb0ELb1ELb1ELb1EEEEEEEEEvNT_6ParamsE --------------------------
	.section	.nv.info._ZN7cutlass13device_kernelIN5flash19enable_sm80_to_sm89INS1_16FlashAttnFwdSm80INS1_25CollectiveMainloopFwdSm80ILi4ELi1ELb0EN4cute5tupleIJNS5_1CILi128EEENS7_ILi48EEENS7_ILi96EEEEEELi96ENS_10bfloat16_tEfNS_4arch4Sm80ELb1ELb0ELb1ELb1ELb0ELb1ELb1ELb1EEENS1_21CollectiveEpilogueFwdINS6_IJS8_SA_S9_EEENS6_IJNS7_ILi1EEESI_SI_EEESC_SE_Li128ELb1ELb1ELb1ELb0EEENS1_36VarlenDynamicPersistentTileSchedulerILi128ELi48ELi128ELi128ELb1ELb1ELb0ELb1ELb1ELb1EEEEEEEEEvNT_6ParamsE,"",@"SHT_CUDA_INFO"
	.sectionflags	@""
	.align	4


	//----- nvinfo : EIATTR_CUDA_API_VERSION
	.align		4
        /*0000*/ 	.byte	0x04, 0x37
        /*0002*/ 	.short	(.L_162 - .L_161)
.L_161:
        /*0004*/ 	.word	0x00000082


	//----- nvinfo : EIATTR_KPARAM_INFO
	.align		4
.L_162:
        /*0008*/ 	.byte	0x04, 0x17
        /*000a*/ 	.short	(.L_164 - .L_163)
.L_163:
        /*000c*/ 	.word	0x00000000
        /*0010*/ 	.short	0x0000
        /*0012*/ 	.short	0x0000
        /*0014*/ 	.byte	0x00, 0xf0, 0xe1, 0x10


	//----- nvinfo : EIATTR_SPARSE_MMA_MASK
	.align		4
.L_164:
        /*0018*/ 	.byte	0x03, 0x50
        /*001a*/ 	.short	0x0000


	//----- nvinfo : EIATTR_MAXREG_COUNT
	.align		4
        /*001c*/ 	.byte	0x03, 0x1b
        /*001e*/ 	.short	0x00ff


	//----- nvinfo : EIATTR_MERCURY_ISA_VERSION
	.align		4
        /*0020*/ 	.byte	0x03, 0x5f
        /*0022*/ 	.short	0x0101


	//----- nvinfo : EIATTR_EXIT_INSTR_OFFSETS
	.align		4
        /*0024*/ 	.byte	0x04, 0x1c
        /*0026*/ 	.short	(.L_166 - .L_165)


	//   ....[0]....
.L_165:
        /*0028*/ 	.word	0x00000010


	//----- nvinfo : EIATTR_MAX_THREADS
	.align		4
.L_166:
        /*002c*/ 	.byte	0x04, 0x05
        /*002e*/ 	.short	(.L_168 - .L_167)
.L_167:
        /*0030*/ 	.word	0x00000080
        /*0034*/ 	.word	0x00000001
        /*0038*/ 	.word	0x00000001


	//----- nvinfo : EIATTR_CBANK_PARAM_SIZE
	.align		4
.L_168:
        /*003c*/ 	.byte	0x03, 0x19
        /*003e*/ 	.short	0x0438


	//----- nvinfo : EIATTR_PARAM_CBANK
	.align		4
        /*0040*/ 	.byte	0x04, 0x0a
        /*0042*/ 	.short	(.L_170 - .L_169)
	.align		4
.L_169:
        /*0044*/ 	.word	index@(.nv.constant0._ZN7cutlass13device_kernelIN5flash19enable_sm80_to_sm89INS1_16FlashAttnFwdSm80INS1_25CollectiveMainloopFwdSm80ILi4ELi1ELb0EN4cute5tupleIJNS5_1CILi128EEENS7_ILi48EEENS7_ILi96EEEEEELi96ENS_10bfloat16_tEfNS_4arch4Sm80ELb1ELb0ELb1ELb1ELb0ELb1ELb1ELb1EEENS1_21CollectiveEpilogueFwdINS6_IJS8_SA_S9_EEENS6_IJNS7_ILi1EEESI_SI_EEESC_SE_Li128ELb1ELb1ELb1ELb0EEENS1_36VarlenDynamicPersistentTileSchedulerILi128ELi48ELi128ELi128ELb1ELb1ELb0ELb1ELb1ELb1EEEEEEEEEvNT_6ParamsE)
        /*0048*/ 	.short	0x0210
        /*004a*/ 	.short	0x0438


	//----- nvinfo : EIATTR_SW_WAR
	.align		4
.L_170:
        /*004c*/ 	.byte	0x04, 0x36
        /*004e*/ 	.short	(.L_172 - .L_171)
.L_171:
        /*0050*/ 	.word	0x00000008
.L_172:


//--------------------- .nv.callgraph             --------------------------
	.section	.nv.callgraph,"",@"SHT_CUDA_CALLGRAPH"
	.align	4
	.sectionentsize	8
	.align		4
        /*0000*/ 	.word	0x00000000
	.align		4
        /*0004*/ 	.word	0xffffffff
	.align		4
        /*0008*/ 	.word	0x00000000
	.align		4
        /*000c*/ 	.word	0xfffffffe
	.align		4
        /*0010*/ 	.word	0x00000000
	.align		4
        /*0014*/ 	.word	0xfffffffd
	.align		4
        /*0018*/ 	.word	0x00000000
	.align		4
        /*001c*/ 	.word	0xfffffffc


//--------------------- .nv.constant4             --------------------------
	.section	.nv.constant4,"a",@progbits
	.align	8
	.align		8
.nv.constant4:
        /*0000*/ 	.dword	_ZN79_INTERNAL_eeeff583_43_flash_fwd_hdim96_bf16_split_softcap_sm80_cu_a6473388_34594cuda3std3__45__cpo5beginE
	.align		8
        /*0008*/ 	.dword	_ZN79_INTERNAL_eeeff583_43_flash_fwd_hdim96_bf16_split_softcap_sm80_cu_a6473388_34594cuda3std3__45__cpo3endE
	.align		8
        /*0010*/ 	.dword	_ZN79_INTERNAL_eeeff583_43_flash_fwd_hdim96_bf16_split_softcap_sm80_cu_a6473388_34594cuda3std3__45__cpo6cbeginE
	.align		8
        /*0018*/ 	.dword	_ZN79_INTERNAL_eeeff583_43_flash_fwd_hdim96_bf16_split_softcap_sm80_cu_a6473388_34594cuda3std3__45__cpo4cendE
	.align		8
        /*0020*/ 	.dword	_ZN79_INTERNAL_eeeff583_43_flash_fwd_hdim96_bf16_split_softcap_sm80_cu_a6473388_34594cuda3std3__481_GLOBAL__N__eeeff583_43_flash_fwd_hdim96_bf16_split_softcap_sm80_cu_a6473388_34596ignoreE
	.align		8
        /*0028*/ 	.dword	_ZN79_INTERNAL_eeeff583_43_flash_fwd_hdim96_bf16_split_softcap_sm80_cu_a6473388_34594cuda3std3__419piecewise_constructE
	.align		8
        /*0030*/ 	.dword	_ZN79_INTERNAL_eeeff583_43_flash_fwd_hdim96_bf16_split_softcap_sm80_cu_a6473388_34594cuda3std3__48in_placeE
	.align		8
        /*0038*/ 	.dword	_ZN79_INTERNAL_eeeff583_43_flash_fwd_hdim96_bf16_split_softcap_sm80_cu_a6473388_34594cuda3std6ranges3__45__cpo4swapE
	.align		8
        /*0040*/ 	.dword	_ZN79_INTERNAL_eeeff583_43_flash_fwd_hdim96_bf16_split_softcap_sm80_cu_a6473388_34594cuda3std6ranges3__45__cpo9iter_moveE
	.align		8
        /*0048*/ 	.dword	_ZN79_INTERNAL_eeeff583_43_flash_fwd_hdim96_bf16_split_softcap_sm80_cu_a6473388_34594cute7productE
	.align		8
        /*0050*/ 	.dword	_ZN79_INTERNAL_eeeff583_43_flash_fwd_hdim96_bf16_split_softcap_sm80_cu_a6473388_34594cute1_E


//--------------------- .text._ZN7cutlass13device_kernelIN5flash19enable_sm80_to_sm89INS1_16FlashAttnFwdSm80INS1_25CollectiveMainloopFwdSm80ILi4ELi1ELb0EN4cute5tupleIJNS5_1CILi128EEENS7_ILi64EEENS7_ILi96EEEEEELi96ENS_10bfloat16_tEfNS_4arch4Sm80ELb0ELb0ELb1ELb0ELb0ELb0ELb1ELb1EEENS1_21CollectiveEpilogueFwdINS6_IJS8_SA_S9_EEENS6_IJNS7_ILi1EEESI_SI_EEESC_SE_Li128ELb0ELb1ELb1ELb0EEENS1_19SingleTileSchedulerILb0ELb1ELb1ELi128EEEEEEEEEvNT_6ParamsE --------------------------
	.section	.text._ZN7cutlass13device_kernelIN5flash19enable_sm80_to_sm89INS1_16FlashAttnFwdSm80INS1_25CollectiveMainloopFwdSm80ILi4ELi1ELb0EN4cute5tupleIJNS5_1CILi128EEENS7_ILi64EEENS7_ILi96EEEEEELi96ENS_10bfloat16_tEfNS_4arch4Sm80ELb0ELb0ELb1ELb0ELb0ELb0ELb1ELb1EEENS1_21CollectiveEpilogueFwdINS6_IJS8_SA_S9_EEENS6_IJNS7_ILi1EEESI_SI_EEESC_SE_Li128ELb0ELb1ELb1ELb0EEENS1_19SingleTileSchedulerILb0ELb1ELb1ELi128EEEEEEEEEvNT_6ParamsE,"ax",@progbits
	.align	128
.text._ZN7cutlass13device_kernelIN5flash19enable_sm80_to_sm89INS1_16FlashAttnFwdSm80INS1_25CollectiveMainloopFwdSm80ILi4ELi1ELb0EN4cute5tupleIJNS5_1CILi128EEENS7_ILi64EEENS7_ILi96EEEEEELi96ENS_10bfloat16_tEfNS_4arch4Sm80ELb0ELb0ELb1ELb0ELb0ELb0ELb1ELb1EEENS1_21CollectiveEpilogueFwdINS6_IJS8_SA_S9_EEENS6_IJNS7_ILi1EEESI_SI_EEESC_SE_Li128ELb0ELb1ELb1ELb0EEENS1_19SingleTileSchedulerILb0ELb1ELb1ELi128EEEEEEEEEvNT_6ParamsE:
        .type           _ZN7cutlass13device_kernelIN5flash19enable_sm80_to_sm89INS1_16FlashAttnFwdSm80INS1_25CollectiveMainloopFwdSm80ILi4ELi1ELb0EN4cute5tupleIJNS5_1CILi128EEENS7_ILi64EEENS7_ILi96EEEEEELi96ENS_10bfloat16_tEfNS_4arch4Sm80ELb0ELb0ELb1ELb0ELb0ELb0ELb1ELb1EEENS1_21CollectiveEpilogueFwdINS6_IJS8_SA_S9_EEENS6_IJNS7_ILi1EEESI_SI_EEESC_SE_Li128ELb0ELb1ELb1ELb0EEENS1_19SingleTileSchedulerILb0ELb1ELb1ELi128EEEEEEEEEvNT_6ParamsE,@function
        .size           _ZN7cutlass13device_kernelIN5flash19enable_sm80_to_sm89INS1_16FlashAttnFwdSm80INS1_25CollectiveMainloopFwdSm80ILi4ELi1ELb0EN4cute5tupleIJNS5_1CILi128EEENS7_ILi64EEENS7_ILi96EEEEEELi96ENS_10bfloat16_tEfNS_4arch4Sm80ELb0ELb0ELb1ELb0ELb0ELb0ELb1ELb1EEENS1_21CollectiveEpilogueFwdINS6_IJS8_SA_S9_EEENS6_IJNS7_ILi1EEESI_SI_EEESC_SE_Li128ELb0ELb1ELb1ELb0EEENS1_19SingleTileSchedulerILb0ELb1ELb1ELi128EEEEEEEEEvNT_6ParamsE,(.L_x_9 - _ZN7cutlass13device_kernelIN5flash19enable_sm80_to_sm89INS1_16FlashAttnFwdSm80INS1_25CollectiveMainloopFwdSm80ILi4ELi1ELb0EN4cute5tupleIJNS5_1CILi128EEENS7_ILi64EEENS7_ILi96EEEEEELi96ENS_10bfloat16_tEfNS_4arch4Sm80ELb0ELb0ELb1ELb0ELb0ELb0ELb1ELb1EEENS1_21CollectiveEpilogueFwdINS6_IJS8_SA_S9_EEENS6_IJNS7_ILi1EEESI_SI_EEESC_SE_Li128ELb0ELb1ELb1ELb0EEENS1_19SingleTileSchedulerILb0ELb1ELb1ELi128EEEEEEEEEvNT_6ParamsE)
        .other          _ZN7cutlass13device_kernelIN5flash19enable_sm80_to_sm89INS1_16FlashAttnFwdSm80INS1_25CollectiveMainloopFwdSm80ILi4ELi1ELb0EN4cute5tupleIJNS5_1CILi128EEENS7_ILi64EEENS7_ILi96EEEEEELi96ENS_10bfloat16_tEfNS_4arch4Sm80ELb0ELb0ELb1ELb0ELb0ELb0ELb1ELb1EEENS1_21CollectiveEpilogueFwdINS6_IJS8_SA_S9_EEENS6_IJNS7_ILi1EEESI_SI_EEESC_SE_Li128ELb0ELb1ELb1ELb0EEENS1_19SingleTileSchedulerILb0ELb1ELb1ELi128EEEEEEEEEvNT_6ParamsE,@"STO_CUDA_ENTRY STV_DEFAULT"
_ZN7cutlass13device_kernelIN5flash19enable_sm80_to_sm89INS1_16FlashAttnFwdSm80INS1_25CollectiveMainloopFwdSm80ILi4ELi1ELb0EN4cute5tupleIJNS5_1CILi128EEENS7_ILi64EEENS7_ILi96EEEEEELi96ENS_10bfloat16_tEfNS_4arch4Sm80ELb0ELb0ELb1ELb0ELb0ELb0ELb1ELb1EEENS1_21CollectiveEpilogueFwdINS6_IJS8_SA_S9_EEENS6_IJNS7_ILi1EEESI_SI_EEESC_SE_Li128ELb0ELb1ELb1ELb0EEENS1_19SingleTileSchedulerILb0ELb1ELb1ELi128EEEEEEEEEvNT_6ParamsE:
[----:B------:R-:W-:Y:S01]  /*0000*/  LDC R1, c[0x0][0x28] ;  /* 0x00000a00ff017b82 */ /* 0x000fe20000000800 */
[----:B------:R-:W-:Y:S05]  /*0010*/  EXIT ;  /* 0x000000000000794d */ /* 0x000fea0003800000 */
.L_x_0:
[----:B------:R-:W-:-:S00]  /*0020*/  BRA `(.L_x_0) ;  /* 0xfffffffc00fc7947 */ /* 0x000fc0000383ffff */
[----:B------:R-:W-:-:S00]  /*0030*/  NOP ;  /* 0x0000000000007918 */ /* 0x000fc00000000000 */
        /* <DEDUP_REMOVED lines=12> */
.L_x_9:


//--------------------- .text._ZN7cutlass13device_kernelIN5flash19enable_sm80_to_sm89INS1_16FlashAttnFwdSm80INS1_25CollectiveMainloopFwdSm80ILi4ELi1ELb0EN4cute5tupleIJNS5_1CILi128EEENS7_ILi48EEENS7_ILi96EEEEEELi96ENS_10bfloat16_tEfNS_4arch4Sm80ELb0ELb0ELb1ELb1ELb0ELb0ELb1ELb1EEENS1_21CollectiveEpilogueFwdINS6_IJS8_SA_S9_EEENS6_IJNS7_ILi1EEESI_SI_EEESC_SE_Li128ELb1ELb1ELb1ELb0EEENS1_36VarlenDynamicPersistentTileSchedulerILi128ELi48ELi128ELi128ELb1ELb1ELb0ELb0ELb1ELb1EEEEEEEEEvNT_6ParamsE --------------------------
	.section	.text._ZN7cutlass13device_kernelIN5flash19enable_sm80_to_sm89INS1_16FlashAttnFwdSm80INS1_25CollectiveMainloopFwdSm80ILi4ELi1ELb0EN4cute5tupleIJNS5_1CILi128EEENS7_ILi48EEENS7_ILi96EEEEEELi96ENS_10bfloat16_tEfNS_4arch4Sm80ELb0ELb0ELb1ELb1ELb0ELb0ELb1ELb1EEENS1_21CollectiveEpilogueFwdINS6_IJS8_SA_S9_EEENS6_IJNS7_ILi1EEESI_SI_EEESC_SE_Li128ELb1ELb1ELb1ELb0EEENS1_36VarlenDynamicPersistentTileSchedulerILi128ELi48ELi128ELi128ELb1ELb1ELb0ELb0ELb1ELb1EEEEEEEEEvNT_6ParamsE,"ax",@progbits
	.align	128
.text._ZN7cutlass13device_kernelIN5flash19enable_sm80_to_sm89INS1_16FlashAttnFwdSm80INS1_25CollectiveMainloopFwdSm80ILi4ELi1ELb0EN4cute5tupleIJNS5_1CILi128EEENS7_ILi48EEENS7_ILi96EEEEEELi96ENS_10bfloat16_tEfNS_4arch4Sm80ELb0ELb0ELb1ELb1ELb0ELb0ELb1ELb1EEENS1_21CollectiveEpilogueFwdINS6_IJS8_SA_S9_EEENS6_IJNS7_ILi1EEESI_SI_EEESC_SE_Li128ELb1ELb1ELb1ELb0EEENS1_36VarlenDynamicPersistentTileSchedulerILi128ELi48ELi128ELi128ELb1ELb1ELb0ELb0ELb1ELb1EEEEEEEEEvNT_6ParamsE:
        .type           _ZN7cutlass13device_kernelIN5flash19enable_sm80_to_sm89INS1_16FlashAttnFwdSm80INS1_25CollectiveMainloopFwdSm80ILi4ELi1ELb0EN4cute5tupleIJNS5_1CILi128EEENS7_ILi48EEENS7_ILi96EEEEEELi96ENS_10bfloat16_tEfNS_4arch4Sm80ELb0ELb0ELb1ELb1ELb0ELb0ELb1ELb1EEENS1_21CollectiveEpilogueFwdINS6_IJS8_SA_S9_EEENS6_IJNS7_ILi1EEESI_SI_EEESC_SE_Li128ELb1ELb1ELb1ELb0EEENS1_36VarlenDynamicPersistentTileSchedulerILi128ELi48ELi128ELi128ELb1ELb1ELb0ELb0ELb1ELb1EEEEEEEEEvNT_6ParamsE,@function
        .size           _ZN7cutlass13device_kernelIN5flash19enable_sm80_to_sm89INS1_16FlashAttnFwdSm80INS1_25CollectiveMainloopFwdSm80ILi4ELi1ELb0EN4cute5tupleIJNS5_1CILi128EEENS7_ILi48EEENS7_ILi96EEEEEELi96ENS_10bfloat16_tEfNS_4arch4Sm80ELb0ELb0ELb1ELb1ELb0ELb0ELb1ELb1EEENS1_21CollectiveEpilogueFwdINS6_IJS8_SA_S9_EEENS6_IJNS7_ILi1EEESI_SI_EEESC_SE_Li128ELb1ELb1ELb1ELb0EEENS1_36VarlenDynamicPersistentTileSchedulerILi128ELi48ELi128ELi128ELb1ELb1ELb0ELb0ELb1ELb1EEEEEEEEEvNT_6ParamsE,(.L_x_10 - _ZN7cutlass13device_kernelIN5flash19enable_sm80_to_sm89INS1_16FlashAttnFwdSm80INS1_25CollectiveMainloopFwdSm80ILi4ELi1ELb0EN4cute5tupleIJNS5_1CILi128EEENS7_ILi48EEENS7_ILi96EEEEEELi96ENS_10bfloat16_tEfNS_4arch4Sm80ELb0ELb0ELb1ELb1ELb0ELb0ELb1ELb1EEENS1_21CollectiveEpilogueFwdINS6_IJS8_SA_S9_EEENS6_IJNS7_ILi1EEESI_SI_EEESC_SE_Li128ELb1ELb1ELb1ELb0EEENS1_36VarlenDynamicPersistentTileSchedulerILi128ELi48ELi128ELi128ELb1ELb1ELb0ELb0ELb1ELb1EEEEEEEEEvNT_6ParamsE)
        .other          _ZN7cutlass13device_kernelIN5flash19enable_sm80_to_sm89INS1_16FlashAttnFwdSm80INS1_25CollectiveMainloopFwdSm80ILi4ELi1ELb0EN4cute5tupleIJNS5_1CILi128EEENS7_ILi48EEENS7_ILi96EEEEEELi96ENS_10bfloat16_tEfNS_4arch4Sm80ELb0ELb0ELb1ELb1ELb0ELb0ELb1ELb1EEENS1_21CollectiveEpilogueFwdINS6_IJS8_SA_S9_EEENS6_IJNS7_ILi1EEESI_SI_EEESC_SE_Li128ELb1ELb1ELb1ELb0EEENS1_36VarlenDynamicPersistentTileSchedulerILi128ELi48ELi128ELi128ELb1ELb1ELb0ELb0ELb1ELb1EEEEEEEEEvNT_6ParamsE,@"STO_CUDA_ENTRY STV_DEFAULT"
_ZN7cutlass13device_kernelIN5flash19enable_sm80_to_sm89INS1_16FlashAttnFwdSm80INS1_25CollectiveMainloopFwdSm80ILi4ELi1ELb0EN4cute5tupleIJNS5_1CILi128EEENS7_ILi48EEENS7_ILi96EEEEEELi96ENS_10bfloat16_tEfNS_4arch4Sm80ELb0ELb0ELb1ELb1ELb0ELb0ELb1ELb1EEENS1_21CollectiveEpilogueFwdINS6_IJS8_SA_S9_EEENS6_IJNS7_ILi1EEESI_SI_EEESC_SE_Li128ELb1ELb1ELb1ELb0EEENS1_36VarlenDynamicPersistentTileSchedulerILi128ELi48ELi128ELi128ELb1ELb1ELb0ELb0ELb1ELb1EEEEEEEEEvNT_6ParamsE:
[----:B------:R-:W-:Y:S01]  /*0000*/  LDC R1, c[0x0][0x28] ;  /* 0x00000a00ff017b82 */ /* 0x000fe20000000800 */
[----:B------:R-:W-:Y:S05]  /*0010*/  EXIT ;  /* 0x000000000000794d */ /* 0x000fea0003800000 */
.L_x_1:
        /* <DEDUP_REMOVED lines=14> */
.L_x_10:


//--------------------- .text._ZN7cutlass13device_kernelIN5flash19enable_sm80_to_sm89INS1_16FlashAttnFwdSm80INS1_25CollectiveMainloopFwdSm80ILi4ELi1ELb0EN4cute5tupleIJNS5_1CILi128EEENS7_ILi48EEENS7_ILi96EEEEEELi96ENS_10bfloat16_tEfNS_4arch4Sm80ELb0ELb0ELb1ELb1ELb0ELb1ELb1ELb1EEENS1_21CollectiveEpilogueFwdINS6_IJS8_SA_S9_EEENS6_IJNS7_ILi1EEESI_SI_EEESC_SE_Li128ELb1ELb1ELb1ELb0EEENS1_36VarlenDynamicPersistentTileSchedulerILi128ELi48ELi128ELi128ELb1ELb1ELb0ELb0ELb1ELb1EEEEEEEEEvNT_6ParamsE --------------------------
	.section	.text._ZN7cutlass13device_kernelIN5flash19enable_sm80_to_sm89INS1_16FlashAttnFwdSm80INS1_25CollectiveMainloopFwdSm80ILi4ELi1ELb0EN4cute5tupleIJNS5_1CILi128EEENS7_ILi48EEENS7_ILi96EEEEEELi96ENS_10bfloat16_tEfNS_4arch4Sm80ELb0ELb0ELb1ELb1ELb0ELb1ELb1ELb1EEENS1_21CollectiveEpilogueFwdINS6_IJS8_SA_S9_EEENS6_IJNS7_ILi1EEESI_SI_EEESC_SE_Li128ELb1ELb1ELb1ELb0EEENS1_36VarlenDynamicPersistentTileSchedulerILi128ELi48ELi128ELi128ELb1ELb1ELb0ELb0ELb1ELb1EEEEEEEEEvNT_6ParamsE,"ax",@progbits
	.align	128
.text._ZN7cutlass13device_kernelIN5flash19enable_sm80_to_sm89INS1_16FlashAttnFwdSm80INS1_25CollectiveMainloopFwdSm80ILi4ELi1ELb0EN4cute5tupleIJNS5_1CILi128EEENS7_ILi48EEENS7_ILi96EEEEEELi96ENS_10bfloat16_tEfNS_4arch4Sm80ELb0ELb0ELb1ELb1ELb0ELb1ELb1ELb1EEENS1_21CollectiveEpilogueFwdINS6_IJS8_SA_S9_EEENS6_IJNS7_ILi1EEESI_SI_EEESC_SE_Li128ELb1ELb1ELb1ELb0EEENS1_36VarlenDynamicPersistentTileSchedulerILi128ELi48ELi128ELi128ELb1ELb1ELb0ELb0ELb1ELb1EEEEEEEEEvNT_6ParamsE:
        .type           _ZN7cutlass13device_kernelIN5flash19enable_sm80_to_sm89INS1_16FlashAttnFwdSm80INS1_25CollectiveMainloopFwdSm80ILi4ELi1ELb0EN4cute5tupleIJNS5_1CILi128EEENS7_ILi48EEENS7_ILi96EEEEEELi96ENS_10bfloat16_tEfNS_4arch4Sm80ELb0ELb0ELb1ELb1ELb0ELb1ELb1ELb1EEENS1_21CollectiveEpilogueFwdINS6_IJS8_SA_S9_EEENS6_IJNS7_ILi1EEESI_SI_EEESC_SE_Li128ELb1ELb1ELb1ELb0EEENS1_36VarlenDynamicPersistentTileSchedulerILi128ELi48ELi128ELi128ELb1ELb1ELb0ELb0ELb1ELb1EEEEEEEEEvNT_6ParamsE,@function
        .size           _ZN7cutlass13device_kernelIN5flash19enable_sm80_to_sm89INS1_16FlashAttnFwdSm80INS1_25CollectiveMainloopFwdSm80ILi4ELi1ELb0EN4cute5tupleIJNS5_1CILi128EEENS7_ILi48EEENS7_ILi96EEEEEELi96ENS_10bfloat16_tEfNS_4arch4Sm80ELb0ELb0ELb1ELb1ELb0ELb1ELb1ELb1EEENS1_21CollectiveEpilogueFwdINS6_IJS8_SA_S9_EEENS6_IJNS7_ILi1EEESI_SI_EEESC_SE_Li128ELb1ELb1ELb1ELb0EEENS1_36VarlenDynamicPersistentTileSchedulerILi128ELi48ELi128ELi128ELb1ELb1ELb0ELb0ELb1ELb1EEEEEEEEEvNT_6ParamsE,(.L_x_11 - _ZN7cutlass13device_kernelIN5flash19enable_sm80_to_sm89INS1_16FlashAttnFwdSm80INS1_25CollectiveMainloopFwdSm80ILi4ELi1ELb0EN4cute5tupleIJNS5_1CILi128EEENS7_ILi48EEENS7_ILi96EEEEEELi96ENS_10bfloat16_tEfNS_4arch4Sm80ELb0ELb0ELb1ELb1ELb0ELb1ELb1ELb1EEENS1_21CollectiveEpilogueFwdINS6_IJS8_SA_S9_EEENS6_IJNS7_ILi1EEESI_SI_EEESC_SE_Li128ELb1ELb1ELb1ELb0EEENS1_36VarlenDynamicPersistentTileSchedulerILi128ELi48ELi128ELi128ELb1ELb1ELb0ELb0ELb1ELb1EEEEEEEEEvNT_6ParamsE)
        .other          _ZN7cutlass13device_kernelIN5flash19enable_sm80_to_sm89INS1_16FlashAttnFwdSm80INS1_25CollectiveMainloopFwdSm80ILi4ELi1ELb0EN4cute5tupleIJNS5_1CILi128EEENS7_ILi48EEENS7_ILi96EEEEEELi96ENS_10bfloat16_tEfNS_4arch4Sm80ELb0ELb0ELb1ELb1ELb0ELb1ELb1ELb1EEENS1_21CollectiveEpilogueFwdINS6_IJS8_SA_S9_EEENS6_IJNS7_ILi1EEESI_SI_EEESC_SE_Li128ELb1ELb1ELb1ELb0EEENS1_36VarlenDynamicPersistentTileSchedulerILi128ELi48ELi128ELi128ELb1ELb1ELb0ELb0ELb1ELb1EEEEEEEEEvNT_6ParamsE,@"STO_CUDA_ENTRY STV_DEFAULT"
_ZN7cutlass13device_kernelIN5flash19enable_sm80_to_sm89INS1_16FlashAttnFwdSm80INS1_25CollectiveMainloopFwdSm80ILi4ELi1ELb0EN4cute5tupleIJNS5_1CILi128EEENS7_ILi48EEENS7_ILi96EEEEEELi96ENS_10bfloat16_tEfNS_4arch4Sm80ELb0ELb0ELb1ELb1ELb0ELb1ELb1ELb1EEENS1_21CollectiveEpilogueFwdINS6_IJS8_SA_S9_EEENS6_IJNS7_ILi1EEESI_SI_EEESC_SE_Li128ELb1ELb1ELb1ELb0EEENS1_36VarlenDynamicPersistentTileSchedulerILi128ELi48ELi128ELi128ELb1ELb1ELb0ELb0ELb1ELb1EEEEEEEEEvNT_6ParamsE:
[----:B------:R-:W-:Y:S01]  /*0000*/  LDC R1, c[0x0][0x28] ;  /* 0x00000a00ff017b82 */ /* 0x000fe20000000800 */
[----:B------:R-:W-:Y:S05]  /*0010*/  EXIT ;  /* 0x000000000000794d */ /* 0x000fea0003800000 */
.L_x_2:
        /* <DEDUP_REMOVED lines=14> */
.L_x_11:


//--------------------- .text._ZN7cutlass13device_kernelIN5flash19enable_sm80_to_sm89INS1_16FlashAttnFwdSm80INS1_25CollectiveMainloopFwdSm80ILi4ELi1ELb0EN4cute5tupleIJNS5_1CILi128EEENS7_ILi48EEENS7_ILi96EEEEEELi96ENS_10bfloat16_tEfNS_4arch4Sm80ELb0ELb1ELb1ELb0ELb0ELb0ELb1ELb1EEENS1_21CollectiveEpilogueFwdINS6_IJS8_SA_S9_EEENS6_IJNS7_ILi1EEESI_SI_EEESC_SE_Li128ELb0ELb1ELb1ELb0EEENS1_19SingleTileSchedulerILb0ELb1ELb1ELi128EEEEEEEEEvNT_6ParamsE --------------------------
	.section	.text._ZN7cutlass13device_kernelIN5flash19enable_sm80_to_sm89INS1_16FlashAttnFwdSm80INS1_25CollectiveMainloopFwdSm80ILi4ELi1ELb0EN4cute5tupleIJNS5_1CILi128EEENS7_ILi48EEENS7_ILi96EEEEEELi96ENS_10bfloat16_tEfNS_4arch4Sm80ELb0ELb1ELb1ELb0ELb0ELb0ELb1ELb1EEENS1_21CollectiveEpilogueFwdINS6_IJS8_SA_S9_EEENS6_IJNS7_ILi1EEESI_SI_EEESC_SE_Li128ELb0ELb1ELb1ELb0EEENS1_19SingleTileSchedulerILb0ELb1ELb1ELi128EEEEEEEEEvNT_6ParamsE,"ax",@progbits
	.align	128
.text._ZN7cutlass13device_kernelIN5flash19enable_sm80_to_sm89INS1_16FlashAttnFwdSm80INS1_25CollectiveMainloopFwdSm80ILi4ELi1ELb0EN4cute5tupleIJNS5_1CILi128EEENS7_ILi48EEENS7_ILi96EEEEEELi96ENS_10bfloat16_tEfNS_4arch4Sm80ELb0ELb1ELb1ELb0ELb0ELb0ELb1ELb1EEENS1_21CollectiveEpilogueFwdINS6_IJS8_SA_S9_EEENS6_IJNS7_ILi1EEESI_SI_EEESC_SE_Li128ELb0ELb1ELb1ELb0EEENS1_19SingleTileSchedulerILb0ELb1ELb1ELi128EEEEEEEEEvNT_6ParamsE:
        .type           _ZN7cutlass13device_kernelIN5flash19enable_sm80_to_sm89INS1_16FlashAttnFwdSm80INS1_25CollectiveMainloopFwdSm80ILi4ELi1ELb0EN4cute5tupleIJNS5_1CILi128EEENS7_ILi48EEENS7_ILi96EEEEEELi96ENS_10bfloat16_tEfNS_4arch4Sm80ELb0ELb1ELb1ELb0ELb0ELb0ELb1ELb1EEENS1_21CollectiveEpilogueFwdINS6_IJS8_SA_S9_EEENS6_IJNS7_ILi1EEESI_SI_EEESC_SE_Li128ELb0ELb1ELb1ELb0EEENS1_19SingleTileSchedulerILb0ELb1ELb1ELi128EEEEEEEEEvNT_6ParamsE,@function
        .size           _ZN7cutlass13device_kernelIN5flash19enable_sm80_to_sm89INS1_16FlashAttnFwdSm80INS1_25CollectiveMainloopFwdSm80ILi4ELi1ELb0EN4cute5tupleIJNS5_1CILi128EEENS7_ILi48EEENS7_ILi96EEEEEELi96ENS_10bfloat16_tEfNS_4arch4Sm80ELb0ELb1ELb1ELb0ELb0ELb0ELb1ELb1EEENS1_21CollectiveEpilogueFwdINS6_IJS8_SA_S9_EEENS6_IJNS7_ILi1EEESI_SI_EEESC_SE_Li128ELb0ELb1ELb1ELb0EEENS1_19SingleTileSchedulerILb0ELb1ELb1ELi128EEEEEEEEEvNT_6ParamsE,(.L_x_12 - _ZN7cutlass13device_kernelIN5flash19enable_sm80_to_sm89INS1_16FlashAttnFwdSm80INS1_25CollectiveMainloopFwdSm80ILi4ELi1ELb0EN4cute5tupleIJNS5_1CILi128EEENS7_ILi48EEENS7_ILi96EEEEEELi96ENS_10bfloat16_tEfNS_4arch4Sm80ELb0ELb1ELb1ELb0ELb0ELb0ELb1ELb1EEENS1_21CollectiveEpilogueFwdINS6_IJS8_SA_S9_EEENS6_IJNS7_ILi1EEESI_SI_EEESC_SE_Li128ELb0ELb1ELb1ELb0EEENS1_19SingleTileSchedulerILb0ELb1ELb1ELi128EEEEEEEEEvNT_6ParamsE)
        .other          _ZN7cutlass13device_kernelIN5flash19enable_sm80_to_sm89INS1_16FlashAttnFwdSm80INS1_25CollectiveMainloopFwdSm80ILi4ELi1ELb0EN4cute5tupleIJNS5_1CILi128EEENS7_ILi48EEENS7_ILi96EEEEEELi96ENS_10bfloat16_tEfNS_4arch4Sm80ELb0ELb1ELb1ELb0ELb0ELb0ELb1ELb1EEENS1_21CollectiveEpilogueFwdINS6_IJS8_SA_S9_EEENS6_IJNS7_ILi1EEESI_SI_EEESC_SE_Li128ELb0ELb1ELb1ELb0EEENS1_19SingleTileSchedulerILb0ELb1ELb1ELi128EEEEEEEEEvNT_6ParamsE,@"STO_CUDA_ENTRY STV_DEFAULT"
_ZN7cutlass13device_kernelIN5flash19enable_sm80_to_sm89INS1_16FlashAttnFwdSm80INS1_25CollectiveMainloopFwdSm80ILi4ELi1ELb0EN4cute5tupleIJNS5_1CILi128EEENS7_ILi48EEENS7_ILi96EEEEEELi96ENS_10bfloat16_tEfNS_4arch4Sm80ELb0ELb1ELb1ELb0ELb0ELb0ELb1ELb1EEENS1_21CollectiveEpilogueFwdINS6_IJS8_SA_S9_EEENS6_IJNS7_ILi1EEESI_SI_EEESC_SE_Li128ELb0ELb1ELb1ELb0EEENS1_19SingleTileSchedulerILb0ELb1ELb1ELi128EEEEEEEEEvNT_6ParamsE:
[----:B------:R-:W-:Y:S01]  /*0000*/  LDC R1, c[0x0][0x28] ;  /* 0x00000a00ff017b82 */ /* 0x000fe20000000800 */
[----:B------:R-:W-:Y:S05]  /*0010*/  EXIT ;  /* 0x000000000000794d */ /* 0x000fea0003800000 */
.L_x_3:
        /* <DEDUP_REMOVED lines=14> */
.L_x_12:


//--------------------- .text._ZN7cutlass13device_kernelIN5flash19enable_sm80_to_sm89INS1_16FlashAttnFwdSm80INS1_25CollectiveMainloopFwdSm80ILi4ELi1ELb0EN4cute5tupleIJNS5_1CILi128EEENS7_ILi48EEENS7_ILi96EEEEEELi96ENS_10bfloat16_tEfNS_4arch4Sm80ELb0ELb1ELb1ELb1ELb0ELb0ELb1ELb1EEENS1_21CollectiveEpilogueFwdINS6_IJS8_SA_S9_EEENS6_IJNS7_ILi1EEESI_SI_EEESC_SE_Li128ELb1ELb1ELb1ELb0EEENS1_36VarlenDynamicPersistentTileSchedulerILi128ELi48ELi128ELi128ELb1ELb1ELb0ELb1ELb0ELb1EEEEEEEEEvNT_6ParamsE --------------------------
	.section	.text._ZN7cutlass13device_kernelIN5flash19enable_sm80_to_sm89INS1_16FlashAttnFwdSm80INS1_25CollectiveMainloopFwdSm80ILi4ELi1ELb0EN4cute5tupleIJNS5_1CILi128EEENS7_ILi48EEENS7_ILi96EEEEEELi96ENS_10bfloat16_tEfNS_4arch4Sm80ELb0ELb1ELb1ELb1ELb0ELb0ELb1ELb1EEENS1_21CollectiveEpilogueFwdINS6_IJS8_SA_S9_EEENS6_IJNS7_ILi1EEESI_SI_EEESC_SE_Li128ELb1ELb1ELb1ELb0EEENS1_36VarlenDynamicPersistentTileSchedulerILi128ELi48ELi128ELi128ELb1ELb1ELb0ELb1ELb0ELb1EEEEEEEEEvNT_6ParamsE,"ax",@progbits
	.align	128
.text._ZN7cutlass13device_kernelIN5flash19enable_sm80_to_sm89INS1_16FlashAttnFwdSm80INS1_25CollectiveMainloopFwdSm80ILi4ELi1ELb0EN4cute5tupleIJNS5_1CILi128EEENS7_ILi48EEENS7_ILi96EEEEEELi96ENS_10bfloat16_tEfNS_4arch4Sm80ELb0ELb1ELb1ELb1ELb0ELb0ELb1ELb1EEENS1_21CollectiveEpilogueFwdINS6_IJS8_SA_S9_EEENS6_IJNS7_ILi1EEESI_SI_EEESC_SE_Li128ELb1ELb1ELb1ELb0EEENS1_36VarlenDynamicPersistentTileSchedulerILi128ELi48ELi128ELi128ELb1ELb1ELb0ELb1ELb0ELb1EEEEEEEEEvNT_6ParamsE:
        .type           _ZN7cutlass13device_kernelIN5flash19enable_sm80_to_sm89INS1_16FlashAttnFwdSm80INS1_25CollectiveMainloopFwdSm80ILi4ELi1ELb0EN4cute5tupleIJNS5_1CILi128EEENS7_ILi48EEENS7_ILi96EEEEEELi96ENS_10bfloat16_tEfNS_4arch4Sm80ELb0ELb1ELb1ELb1ELb0ELb0ELb1ELb1EEENS1_21CollectiveEpilogueFwdINS6_IJS8_SA_S9_EEENS6_IJNS7_ILi1EEESI_SI_EEESC_SE_Li128ELb1ELb1ELb1ELb0EEENS1_36VarlenDynamicPersistentTileSchedulerILi128ELi48ELi128ELi128ELb1ELb1ELb0ELb1ELb0ELb1EEEEEEEEEvNT_6ParamsE,@function
        .size           _ZN7cutlass13device_kernelIN5flash19enable_sm80_to_sm89INS1_16FlashAttnFwdSm80INS1_25CollectiveMainloopFwdSm80ILi4ELi1ELb0EN4cute5tupleIJNS5_1CILi128EEENS7_ILi48EEENS7_ILi96EEEEEELi96ENS_10bfloat16_tEfNS_4arch4Sm80ELb0ELb1ELb1ELb1ELb0ELb0ELb1ELb1EEENS1_21CollectiveEpilogueFwdINS6_IJS8_SA_S9_EEENS6_IJNS7_ILi1EEESI_SI_EEESC_SE_Li128ELb1ELb1ELb1ELb0EEENS1_36VarlenDynamicPersistentTileSchedulerILi128ELi48ELi128ELi128ELb1ELb1ELb0ELb1ELb0ELb1EEEEEEEEEvNT_6ParamsE,(.L_x_13 - _ZN7cutlass13device_kernelIN5flash19enable_sm80_to_sm89INS1_16FlashAttnFwdSm80INS1_25CollectiveMainloopFwdSm80ILi4ELi1ELb0EN4cute5tupleIJNS5_1CILi128EEENS7_ILi48EEENS7_ILi96EEEEEELi96ENS_10bfloat16_tEfNS_4arch4Sm80ELb0ELb1ELb1ELb1ELb0ELb0ELb1ELb1EEENS1_21CollectiveEpilogueFwdINS6_IJS8_SA_S9_EEENS6_IJNS7_ILi1EEESI_SI_EEESC_SE_Li128ELb1ELb1ELb1ELb0EEENS1_36VarlenDynamicPersistentTileSchedulerILi128ELi48ELi128ELi128ELb1ELb1ELb0ELb1ELb0ELb1EEEEEEEEEvNT_6ParamsE)
        .other          _ZN7cutlass13device_kernelIN5flash19enable_sm80_to_sm89INS1_16FlashAttnFwdSm80INS1_25CollectiveMainloopFwdSm80ILi4ELi1ELb0EN4cute5tupleIJNS5_1CILi128EEENS7_ILi48EEENS7_ILi96EEEEEELi96ENS_10bfloat16_tEfNS_4arch4Sm80ELb0ELb1ELb1ELb1ELb0ELb0ELb1ELb1EEENS1_21CollectiveEpilogueFwdINS6_IJS8_SA_S9_EEENS6_IJNS7_ILi1EEESI_SI_EEESC_SE_Li128ELb1ELb1ELb1ELb0EEENS1_36VarlenDynamicPersistentTileSchedulerILi128ELi48ELi128ELi128ELb1ELb1ELb0ELb1ELb0ELb1EEEEEEEEEvNT_6ParamsE,@"STO_CUDA_ENTRY STV_DEFAULT"
_ZN7cutlass13device_kernelIN5flash19enable_sm80_to_sm89INS1_16FlashAttnFwdSm80INS1_25CollectiveMainloopFwdSm80ILi4ELi1ELb0EN4cute5tupleIJNS5_1CILi128EEENS7_ILi48EEENS7_ILi96EEEEEELi96ENS_10bfloat16_tEfNS_4arch4Sm80ELb0ELb1ELb1ELb1ELb0ELb0ELb1ELb1EEENS1_21CollectiveEpilogueFwdINS6_IJS8_SA_S9_EEENS6_IJNS7_ILi1EEESI_SI_EEESC_SE_Li128ELb1ELb1ELb1ELb0EEENS1_36VarlenDynamicPersistentTileSchedulerILi128ELi48ELi128ELi128ELb1ELb1ELb0ELb1ELb0ELb1EEEEEEEEEvNT_6ParamsE:
[----:B------:R-:W-:Y:S01]  /*0000*/  LDC R1, c[0x0][0x28] ;  /* 0x00000a00ff017b82 */ /* 0x000fe20000000800 */
[----:B------:R-:W-:Y:S05]  /*0010*/  EXIT ;  /* 0x000000000000794d */ /* 0x000fea0003800000 */
.L_x_4:
        /* <DEDUP_REMOVED lines=14> */
.L_x_13:


//--------------------- .text._ZN7cutlass13device_kernelIN5flash19enable_sm80_to_sm89INS1_16FlashAttnFwdSm80INS1_25CollectiveMainloopFwdSm80ILi4ELi1ELb0EN4cute5tupleIJNS5_1CILi128EEENS7_ILi48EEENS7_ILi96EEEEEELi96ENS_10bfloat16_tEfNS_4arch4Sm80ELb0ELb1ELb1ELb1ELb0ELb1ELb1ELb1EEENS1_21CollectiveEpilogueFwdINS6_IJS8_SA_S9_EEENS6_IJNS7_ILi1EEESI_SI_EEESC_SE_Li128ELb1ELb1ELb1ELb0EEENS1_36VarlenDynamicPersistentTileSchedulerILi128ELi48ELi128ELi128ELb1ELb1ELb0ELb1ELb0ELb1EEEEEEEEEvNT_6ParamsE --------------------------
	.section	.text._ZN7cutlass13device_kernelIN5flash19enable_sm80_to_sm89INS1_16FlashAttnFwdSm80INS1_25CollectiveMainloopFwdSm80ILi4ELi1ELb0EN4cute5tupleIJNS5_1CILi128EEENS7_ILi48EEENS7_ILi96EEEEEELi96ENS_10bfloat16_tEfNS_4arch4Sm80ELb0ELb1ELb1ELb1ELb0ELb1ELb1ELb1EEENS1_21CollectiveEpilogueFwdINS6_IJS8_SA_S9_EEENS6_IJNS7_ILi1EEESI_SI_EEESC_SE_Li128ELb1ELb1ELb1ELb0EEENS1_36VarlenDynamicPersistentTileSchedulerILi128ELi48ELi128ELi128ELb1ELb1ELb0ELb1ELb0ELb1EEEEEEEEEvNT_6ParamsE,"ax",@progbits
	.align	128
.text._ZN7cutlass13device_kernelIN5flash19enable_sm80_to_sm89INS1_16FlashAttnFwdSm80INS1_25CollectiveMainloopFwdSm80ILi4ELi1ELb0EN4cute5tupleIJNS5_1CILi128EEENS7_ILi48EEENS7_ILi96EEEEEELi96ENS_10bfloat16_tEfNS_4arch4Sm80ELb0ELb1ELb1ELb1ELb0ELb1ELb1ELb1EEENS1_21CollectiveEpilogueFwdINS6_IJS8_SA_S9_EEENS6_IJNS7_ILi1EEESI_SI_EEESC_SE_Li128ELb1ELb1ELb1ELb0EEENS1_36VarlenDynamicPersistentTileSchedulerILi128ELi48ELi128ELi128ELb1ELb1ELb0ELb1ELb0ELb1EEEEEEEEEvNT_6ParamsE:
        .type           _ZN7cutlass13device_kernelIN5flash19enable_sm80_to_sm89INS1_16FlashAttnFwdSm80INS1_25CollectiveMainloopFwdSm80ILi4ELi1ELb0EN4cute5tupleIJNS5_1CILi128EEENS7_ILi48EEENS7_ILi96EEEEEELi96ENS_10bfloat16_tEfNS_4arch4Sm80ELb0ELb1ELb1ELb1ELb0ELb1ELb1ELb1EEENS1_21CollectiveEpilogueFwdINS6_IJS8_SA_S9_EEENS6_IJNS7_ILi1EEESI_SI_EEESC_SE_Li128ELb1ELb1ELb1ELb0EEENS1_36VarlenDynamicPersistentTileSchedulerILi128ELi48ELi128ELi128ELb1ELb1ELb0ELb1ELb0ELb1EEEEEEEEEvNT_6ParamsE,@function
        .size           _ZN7cutlass13device_kernelIN5flash19enable_sm80_to_sm89INS1_16FlashAttnFwdSm80INS1_25CollectiveMainloopFwdSm80ILi4ELi1ELb0EN4cute5tupleIJNS5_1CILi128EEENS7_ILi48EEENS7_ILi96EEEEEELi96ENS_10bfloat16_tEfNS_4arch4Sm80ELb0ELb1ELb1ELb1ELb0ELb1ELb1ELb1EEENS1_21CollectiveEpilogueFwdINS6_IJS8_SA_S9_EEENS6_IJNS7_ILi1EEESI_SI_EEESC_SE_Li128ELb1ELb1ELb1ELb0EEENS1_36VarlenDynamicPersistentTileSchedulerILi128ELi48ELi128ELi128ELb1ELb1ELb0ELb1ELb0ELb1EEEEEEEEEvNT_6ParamsE,(.L_x_14 - _ZN7cutlass13device_kernelIN5flash19enable_sm80_to_sm89INS1_16FlashAttnFwdSm80INS1_25CollectiveMainloopFwdSm80ILi4ELi1ELb0EN4cute5tupleIJNS5_1CILi128EEENS7_ILi48EEENS7_ILi96EEEEEELi96ENS_10bfloat16_tEfNS_4arch4Sm80ELb0ELb1ELb1ELb1ELb0ELb1ELb1ELb1EEENS1_21CollectiveEpilogueFwdINS6_IJS8_SA_S9_EEENS6_IJNS7_ILi1EEESI_SI_EEESC_SE_Li128ELb1ELb1ELb1ELb0EEENS1_36VarlenDynamicPersistentTileSchedulerILi128ELi48ELi128ELi128ELb1ELb1ELb0ELb1ELb0ELb1EEEEEEEEEvNT_6ParamsE)
        .other          _ZN7cutlass13device_kernelIN5flash19enable_sm80_to_sm89INS1_16FlashAttnFwdSm80INS1_25CollectiveMainloopFwdSm80ILi4ELi1ELb0EN4cute5tupleIJNS5_1CILi128EEENS7_ILi48EEENS7_ILi96EEEEEELi96ENS_10bfloat16_tEfNS_4arch4Sm80ELb0ELb1ELb1ELb1ELb0ELb1ELb1ELb1EEENS1_21CollectiveEpilogueFwdINS6_IJS8_SA_S9_EEENS6_IJNS7_ILi1EEESI_SI_EEESC_SE_Li128ELb1ELb1ELb1ELb0EEENS1_36VarlenDynamicPersistentTileSchedulerILi128ELi48ELi128ELi128ELb1ELb1ELb0ELb1ELb0ELb1EEEEEEEEEvNT_6ParamsE,@"STO_CUDA_ENTRY STV_DEFAULT"
_ZN7cutlass13device_kernelIN5flash19enable_sm80_to_sm89INS1_16FlashAttnFwdSm80INS1_25CollectiveMainloopFwdSm80ILi4ELi1ELb0EN4cute5tupleIJNS5_1CILi128EEENS7_ILi48EEENS7_ILi96EEEEEELi96ENS_10bfloat16_tEfNS_4arch4Sm80ELb0ELb1ELb1ELb1ELb0ELb1ELb1ELb1EEENS1_21CollectiveEpilogueFwdINS6_IJS8_SA_S9_EEENS6_IJNS7_ILi1EEESI_SI_EEESC_SE_Li128ELb1ELb1ELb1ELb0EEENS1_36VarlenDynamicPersistentTileSchedulerILi128ELi48ELi128ELi128ELb1ELb1ELb0ELb1ELb0ELb1EEEEEEEEEvNT_6ParamsE:
[----:B------:R-:W-:Y:S01]  /*0000*/  LDC R1, c[0x0][0x28] ;  /* 0x00000a00ff017b82 */ /* 0x000fe20000000800 */
[----:B------:R-:W-:Y:S05]  /*0010*/  EXIT ;  /* 0x000000000000794d */ /* 0x000fea0003800000 */
.L_x_5:
        /* <DEDUP_REMOVED lines=14> */
.L_x_14:


//--------------------- .text._ZN7cutlass13device_kernelIN5flash19enable_sm80_to_sm89INS1_16FlashAttnFwdSm80INS1_25CollectiveMainloopFwdSm80ILi4ELi1ELb0EN4cute5tupleIJNS5_1CILi128EEENS7_ILi64EEENS7_ILi96EEEEEELi96ENS_10bfloat16_tEfNS_4arch4Sm80ELb1ELb0ELb1ELb0ELb0ELb0ELb1ELb1EEENS1_21CollectiveEpilogueFwdINS6_IJS8_SA_S9_EEENS6_IJNS7_ILi1EEESI_SI_EEESC_SE_Li128ELb0ELb1ELb1ELb0EEENS1_30DynamicPersistentTileSchedulerILi128ELi128ELb1ELb1ELb0EEEEEEEEEvNT_6ParamsE --------------------------
	.section	.text._ZN7cutlass13device_kernelIN5flash19enable_sm80_to_sm89INS1_16FlashAttnFwdSm80INS1_25CollectiveMainloopFwdSm80ILi4ELi1ELb0EN4cute5tupleIJNS5_1CILi128EEENS7_ILi64EEENS7_ILi96EEEEEELi96ENS_10bfloat16_tEfNS_4arch4Sm80ELb1ELb0ELb1ELb0ELb0ELb0ELb1ELb1EEENS1_21CollectiveEpilogueFwdINS6_IJS8_SA_S9_EEENS6_IJNS7_ILi1EEESI_SI_EEESC_SE_Li128ELb0ELb1ELb1ELb0EEENS1_30DynamicPersistentTileSchedulerILi128ELi128ELb1ELb1ELb0EEEEEEEEEvNT_6ParamsE,"ax",@progbits
	.align	128
.text._ZN7cutlass13device_kernelIN5flash19enable_sm80_to_sm89INS1_16FlashAttnFwdSm80INS1_25CollectiveMainloopFwdSm80ILi4ELi1ELb0EN4cute5tupleIJNS5_1CILi128EEENS7_ILi64EEENS7_ILi96EEEEEELi96ENS_10bfloat16_tEfNS_4arch4Sm80ELb1ELb0ELb1ELb0ELb0ELb0ELb1ELb1EEENS1_21CollectiveEpilogueFwdINS6_IJS8_SA_S9_EEENS6_IJNS7_ILi1EEESI_SI_EEESC_SE_Li128ELb0ELb1ELb1ELb0EEENS1_30DynamicPersistentTileSchedulerILi128ELi128ELb1ELb1ELb0EEEEEEEEEvNT_6ParamsE:
        .type           _ZN7cutlass13device_kernelIN5flash19enable_sm80_to_sm89INS1_16FlashAttnFwdSm80INS1_25CollectiveMainloopFwdSm80ILi4ELi1ELb0EN4cute5tupleIJNS5_1CILi128EEENS7_ILi64EEENS7_ILi96EEEEEELi96ENS_10bfloat16_tEfNS_4arch4Sm80ELb1ELb0ELb1ELb0ELb0ELb0ELb1ELb1EEENS1_21CollectiveEpilogueFwdINS6_IJS8_SA_S9_EEENS6_IJNS7_ILi1EEESI_SI_EEESC_SE_Li128ELb0ELb1ELb1ELb0EEENS1_30DynamicPersistentTileSchedulerILi128ELi128ELb1ELb1ELb0EEEEEEEEEvNT_6ParamsE,@function
        .size           _ZN7cutlass13device_kernelIN5flash19enable_sm80_to_sm89INS1_16FlashAttnFwdSm80INS1_25CollectiveMainloopFwdSm80ILi4ELi1ELb0EN4cute5tupleIJNS5_1CILi128EEENS7_ILi64EEENS7_ILi96EEEEEELi96ENS_10bfloat16_tEfNS_4arch4Sm80ELb1ELb0ELb1ELb0ELb0ELb0ELb1ELb1EEENS1_21CollectiveEpilogueFwdINS6_IJS8_SA_S9_EEENS6_IJNS7_ILi1EEESI_SI_EEESC_SE_Li128ELb0ELb1ELb1ELb0EEENS1_30DynamicPersistentTileSchedulerILi128ELi128ELb1ELb1ELb0EEEEEEEEEvNT_6ParamsE,(.L_x_15 - _ZN7cutlass13device_kernelIN5flash19enable_sm80_to_sm89INS1_16FlashAttnFwdSm80INS1_25CollectiveMainloopFwdSm80ILi4ELi1ELb0EN4cute5tupleIJNS5_1CILi128EEENS7_ILi64EEENS7_ILi96EEEEEELi96ENS_10bfloat16_tEfNS_4arch4Sm80ELb1ELb0ELb1ELb0ELb0ELb0ELb1ELb1EEENS1_21CollectiveEpilogueFwdINS6_IJS8_SA_S9_EEENS6_IJNS7_ILi1EEESI_SI_EEESC_SE_Li128ELb0ELb1ELb1ELb0EEENS1_30DynamicPersistentTileSchedulerILi128ELi128ELb1ELb1ELb0EEEEEEEEEvNT_6ParamsE)
        .other          _ZN7cutlass13device_kernelIN5flash19enable_sm80_to_sm89INS1_16FlashAttnFwdSm80INS1_25CollectiveMainloopFwdSm80ILi4ELi1ELb0EN4cute5tupleIJNS5_1CILi128EEENS7_ILi64EEENS7_ILi96EEEEEELi96ENS_10bfloat16_tEfNS_4arch4Sm80ELb1ELb0ELb1ELb0ELb0ELb0ELb1ELb1EEENS1_21CollectiveEpilogueFwdINS6_IJS8_SA_S9_EEENS6_IJNS7_ILi1EEESI_SI_EEESC_SE_Li128ELb0ELb1ELb1ELb0EEENS1_30DynamicPersistentTileSchedulerILi128ELi128ELb1ELb1ELb0EEEEEEEEEvNT_6ParamsE,@"STO_CUDA_ENTRY STV_DEFAULT"
_ZN7cutlass13device_kernelIN5flash19enable_sm80_to_sm89INS1_16FlashAttnFwdSm80INS1_25CollectiveMainloopFwdSm80ILi4ELi1ELb0EN4cute5tupleIJNS5_1CILi128EEENS7_ILi64EEENS7_ILi96EEEEEELi96ENS_10bfloat16_tEfNS_4arch4Sm80ELb1ELb0ELb1ELb0ELb0ELb0ELb1ELb1EEENS1_21CollectiveEpilogueFwdINS6_IJS8_SA_S9_EEENS6_IJNS7_ILi1EEESI_SI_EEESC_SE_Li128ELb0ELb1ELb1ELb0EEENS1_30DynamicPersistentTileSchedulerILi128ELi128ELb1ELb1ELb0EEEEEEEEEvNT_6ParamsE:
[----:B------:R-:W-:Y:S01]  /*0000*/  LDC R1, c[0x0][0x28] ;  /* 0x00000a00ff017b82 */ /* 0x000fe20000000800 */
[----:B------:R-:W-:Y:S05]  /*0010*/  EXIT ;  /* 0x000000000000794d */ /* 0x000fea0003800000 */
.L_x_6:
        /* <DEDUP_REMOVED lines=14> */
.L_x_15:


//--------------------- .text._ZN7cutlass13device_kernelIN5flash19enable_sm80_to_sm89INS1_16FlashAttnFwdSm80INS1_25CollectiveMainloopFwdSm80ILi4ELi1ELb0EN4cute5tupleIJNS5_1CILi128EEENS7_ILi48EEENS7_ILi96EEEEEELi96ENS_10bfloat16_tEfNS_4arch4Sm80ELb1ELb0ELb1ELb1ELb0ELb0ELb1ELb1EEENS1_21CollectiveEpilogueFwdINS6_IJS8_SA_S9_EEENS6_IJNS7_ILi1EEESI_SI_EEESC_SE_Li128ELb1ELb1ELb1ELb0EEENS1_36VarlenDynamicPersistentTileSchedulerILi128ELi48ELi128ELi128ELb1ELb1ELb0ELb1ELb1ELb1EEEEEEEEEvNT_6ParamsE --------------------------
	.section	.text._ZN7cutlass13device_kernelIN5flash19enable_sm80_to_sm89INS1_16FlashAttnFwdSm80INS1_25CollectiveMainloopFwdSm80ILi4ELi1ELb0EN4cute5tupleIJNS5_1CILi128EEENS7_ILi48EEENS7_ILi96EEEEEELi96ENS_10bfloat16_tEfNS_4arch4Sm80ELb1ELb0ELb1ELb1ELb0ELb0ELb1ELb1EEENS1_21CollectiveEpilogueFwdINS6_IJS8_SA_S9_EEENS6_IJNS7_ILi1EEESI_SI_EEESC_SE_Li128ELb1ELb1ELb1ELb0EEENS1_36VarlenDynamicPersistentTileSchedulerILi128ELi48ELi128ELi128ELb1ELb1ELb0ELb1ELb1ELb1EEEEEEEEEvNT_6ParamsE,"ax",@progbits
	.align	128
.text._ZN7cutlass13device_kernelIN5flash19enable_sm80_to_sm89INS1_16FlashAttnFwdSm80INS1_25CollectiveMainloopFwdSm80ILi4ELi1ELb0EN4cute5tupleIJNS5_1CILi128EEENS7_ILi48EEENS7_ILi96EEEEEELi96ENS_10bfloat16_tEfNS_4arch4Sm80ELb1ELb0ELb1ELb1ELb0ELb0ELb1ELb1EEENS1_21CollectiveEpilogueFwdINS6_IJS8_SA_S9_EEENS6_IJNS7_ILi1EEESI_SI_EEESC_SE_Li128ELb1ELb1ELb1ELb0EEENS1_36VarlenDynamicPersistentTileSchedulerILi128ELi48ELi128ELi128ELb1ELb1ELb0ELb1ELb1ELb1EEEEEEEEEvNT_6ParamsE:
        .type           _ZN7cutlass13device_kernelIN5flash19enable_sm80_to_sm89INS1_16FlashAttnFwdSm80INS1_25CollectiveMainloopFwdSm80ILi4ELi1ELb0EN4cute5tupleIJNS5_1CILi128EEENS7_ILi48EEENS7_ILi96EEEEEELi96ENS_10bfloat16_tEfNS_4arch4Sm80ELb1ELb0ELb1ELb1ELb0ELb0ELb1ELb1EEENS1_21CollectiveEpilogueFwdINS6_IJS8_SA_S9_EEENS6_IJNS7_ILi1EEESI_SI_EEESC_SE_Li128ELb1ELb1ELb1ELb0EEENS1_36VarlenDynamicPersistentTileSchedulerILi128ELi48ELi128ELi128ELb1ELb1ELb0ELb1ELb1ELb1EEEEEEEEEvNT_6ParamsE,@function
        .size           _ZN7cutlass13device_kernelIN5flash19enable_sm80_to_sm89INS1_16FlashAttnFwdSm80INS1_25CollectiveMainloopFwdSm80ILi4ELi1ELb0EN4cute5tupleIJNS5_1CILi128EEENS7_ILi48EEENS7_ILi96EEEEEELi96ENS_10bfloat16_tEfNS_4arch4Sm80ELb1ELb0ELb1ELb1ELb0ELb0ELb1ELb1EEENS1_21CollectiveEpilogueFwdINS6_IJS8_SA_S9_EEENS6_IJNS7_ILi1EEESI_SI_EEESC_SE_Li128ELb1ELb1ELb1ELb0EEENS1_36VarlenDynamicPersistentTileSchedulerILi128ELi48ELi128ELi128ELb1ELb1ELb0ELb1ELb1ELb1EEEEEEEEEvNT_6ParamsE,(.L_x_16 - _ZN7cutlass13device_kernelIN5flash19enable_sm80_to_sm89INS1_16FlashAttnFwdSm80INS1_25CollectiveMainloopFwdSm80ILi4ELi1ELb0EN4cute5tupleIJNS5_1CILi128EEENS7_ILi48EEENS7_ILi96EEEEEELi96ENS_10bfloat16_tEfNS_4arch4Sm80ELb1ELb0ELb1ELb1ELb0ELb0ELb1ELb1EEENS1_21CollectiveEpilogueFwdINS6_IJS8_SA_S9_EEENS6_IJNS7_ILi1EEESI_SI_EEESC_SE_Li128ELb1ELb1ELb1ELb0EEENS1_36VarlenDynamicPersistentTileSchedulerILi128ELi48ELi128ELi128ELb1ELb1ELb0ELb1ELb1ELb1EEEEEEEEEvNT_6ParamsE)
        .other          _ZN7cutlass13device_kernelIN5flash19enable_sm80_to_sm89INS1_16FlashAttnFwdSm80INS1_25CollectiveMainloopFwdSm80ILi4ELi1ELb0EN4cute5tupleIJNS5_1CILi128EEENS7_ILi48EEENS7_ILi96EEEEEELi96ENS_10bfloat16_tEfNS_4arch4Sm80ELb1ELb0ELb1ELb1ELb0ELb0ELb1ELb1EEENS1_21CollectiveEpilogueFwdINS6_IJS8_SA_S9_EEENS6_IJNS7_ILi1EEESI_SI_EEESC_SE_Li128ELb1ELb1ELb1ELb0EEENS1_36VarlenDynamicPersistentTileSchedulerILi128ELi48ELi128ELi128ELb1ELb1ELb0ELb1ELb1ELb1EEEEEEEEEvNT_6ParamsE,@"STO_CUDA_ENTRY STV_DEFAULT"
_ZN7cutlass13device_kernelIN5flash19enable_sm80_to_sm89INS1_16FlashAttnFwdSm80INS1_25CollectiveMainloopFwdSm80ILi4ELi1ELb0EN4cute5tupleIJNS5_1CILi128EEENS7_ILi48EEENS7_ILi96EEEEEELi96ENS_10bfloat16_tEfNS_4arch4Sm80ELb1ELb0ELb1ELb1ELb0ELb0ELb1ELb1EEENS1_21CollectiveEpilogueFwdINS6_IJS8_SA_S9_EEENS6_IJNS7_ILi1EEESI_SI_EEESC_SE_Li128ELb1ELb1ELb1ELb0EEENS1_36VarlenDynamicPersistentTileSchedulerILi128ELi48ELi128ELi128ELb1ELb1ELb0ELb1ELb1ELb1EEEEEEEEEvNT_6ParamsE:
[----:B------:R-:W-:Y:S01]  /*0000*/  LDC R1, c[0x0][0x28] ;  /* 0x00000a00ff017b82 */ /* 0x000fe20000000800 */
[----:B------:R-:W-:Y:S05]  /*0010*/  EXIT ;  /* 0x000000000000794d */ /* 0x000fea0003800000 */
.L_x_7:
        /* <DEDUP_REMOVED lines=14> */
.L_x_16:


//--------------------- .text._ZN7cutlass13device_kernelIN5flash19enable_sm80_to_sm89INS1_16FlashAttnFwdSm80INS1_25CollectiveMainloopFwdSm80ILi4ELi1ELb0EN4cute5tupleIJNS5_1CILi128EEENS7_ILi48EEENS7_ILi96EEEEEELi96ENS_10bfloat16_tEfNS_4arch4Sm80ELb1ELb0ELb1ELb1ELb0ELb1ELb1ELb1EEENS1_21CollectiveEpilogueFwdINS6_IJS8_SA_S9_EEENS6_IJNS7_ILi1EEESI_SI_EEESC_SE_Li128ELb1ELb1ELb1ELb0EEENS1_36VarlenDynamicPersistentTileSchedulerILi128ELi48ELi128ELi128ELb1ELb1ELb0ELb1ELb1ELb1EEEEEEEEEvNT_6ParamsE --------------------------
	.section	.text._ZN7cutlass13device_kernelIN5flash19enable_sm80_to_sm89INS1_16FlashAttnFwdSm80INS1_25CollectiveMainloopFwdSm80ILi4ELi1ELb0EN4cute5tupleIJNS5_1CILi128EEENS7_ILi48EEENS7_ILi96EEEEEELi96ENS_10bfloat16_tEfNS_4arch4Sm80ELb1ELb0ELb1ELb1ELb0ELb1ELb1ELb1EEENS1_21CollectiveEpilogueFwdINS6_IJS8_SA_S9_EEENS6_IJNS7_ILi1EEESI_SI_EEESC_SE_Li128ELb1ELb1ELb1ELb0EEENS1_36VarlenDynamicPersistentTileSchedulerILi128ELi48ELi128ELi128ELb1ELb1ELb0ELb1ELb1ELb1EEEEEEEEEvNT_6ParamsE,"ax",@progbits
	.align	128
.text._ZN7cutlass13device_kernelIN5flash19enable_sm80_to_sm89INS1_16FlashAttnFwdSm80INS1_25CollectiveMainloopFwdSm80ILi4ELi1ELb0EN4cute5tupleIJNS5_1CILi128EEENS7_ILi48EEENS7_ILi96EEEEEELi96ENS_10bfloat16_tEfNS_4arch4Sm80ELb1ELb0ELb1ELb1ELb0ELb1ELb1ELb1EEENS1_21CollectiveEpilogueFwdINS6_IJS8_SA_S9_EEENS6_IJNS7_ILi1EEESI_SI_EEESC_SE_Li128ELb1ELb1ELb1ELb0EEENS1_36VarlenDynamicPersistentTileSchedulerILi128ELi48ELi128ELi128ELb1ELb1ELb0ELb1ELb1ELb1EEEEEEEEEvNT_6ParamsE:
        .type           _ZN7cutlass13device_kernelIN5flash19enable_sm80_to_sm89INS1_16FlashAttnFwdSm80INS1_25CollectiveMainloopFwdSm80ILi4ELi1ELb0EN4cute5tupleIJNS5_1CILi128EEENS7_ILi48EEENS7_ILi96EEEEEELi96ENS_10bfloat16_tEfNS_4arch4Sm80ELb1ELb0ELb1ELb1ELb0ELb1ELb1ELb1EEENS1_21CollectiveEpilogueFwdINS6_IJS8_SA_S9_EEENS6_IJNS7_ILi1EEESI_SI_EEESC_SE_Li128ELb1ELb1ELb1ELb0EEENS1_36VarlenDynamicPersistentTileSchedulerILi128ELi48ELi128ELi128ELb1ELb1ELb0ELb1ELb1ELb1EEEEEEEEEvNT_6ParamsE,@function
        .size           _ZN7cutlass13device_kernelIN5flash19enable_sm80_to_sm89INS1_16FlashAttnFwdSm80INS1_25CollectiveMainloopFwdSm80ILi4ELi1ELb0EN4cute5tupleIJNS5_1CILi128EEENS7_ILi48EEENS7_ILi96EEEEEELi96ENS_10bfloat16_tEfNS_4arch4Sm80ELb1ELb0ELb1ELb1ELb0ELb1ELb1ELb1EEENS1_21CollectiveEpilogueFwdINS6_IJS8_SA_S9_EEENS6_IJNS7_ILi1EEESI_SI_EEESC_SE_Li128ELb1ELb1ELb1ELb0EEENS1_36VarlenDynamicPersistentTileSchedulerILi128ELi48ELi128ELi128ELb1ELb1ELb0ELb1ELb1ELb1EEEEEEEEEvNT_6ParamsE,(.L_x_17 - _ZN7cutlass13device_kernelIN5flash19enable_sm80_to_sm89INS1_16FlashAttnFwdSm80INS1_25CollectiveMainloopFwdSm80ILi4ELi1ELb0EN4cute5tupleIJNS5_1CILi128EEENS7_ILi48EEENS7_ILi96EEEEEELi96ENS_10bfloat16_tEfNS_4arch4Sm80ELb1ELb0ELb1ELb1ELb0ELb1ELb1ELb1EEENS1_21CollectiveEpilogueFwdINS6_IJS8_SA_S9_EEENS6_IJNS7_ILi1EEESI_SI_EEESC_SE_Li128ELb1ELb1ELb1ELb0EEENS1_36VarlenDynamicPersistentTileSchedulerILi128ELi48ELi128ELi128ELb1ELb1ELb0ELb1ELb1ELb1EEEEEEEEEvNT_6ParamsE)
        .other          _ZN7cutlass13device_kernelIN5flash19enable_sm80_to_sm89INS1_16FlashAttnFwdSm80INS1_25CollectiveMainloopFwdSm80ILi4ELi1ELb0EN4cute5tupleIJNS5_1CILi128EEENS7_ILi48EEENS7_ILi96EEEEEELi96ENS_10bfloat16_tEfNS_4arch4Sm80ELb1ELb0ELb1ELb1ELb0ELb1ELb1ELb1EEENS1_21CollectiveEpilogueFwdINS6_IJS8_SA_S9_EEENS6_IJNS7_ILi1EEESI_SI_EEESC_SE_Li128ELb1ELb1ELb1ELb0EEENS1_36VarlenDynamicPersistentTileSchedulerILi128ELi48ELi128ELi128ELb1ELb1ELb0ELb1ELb1ELb1EEEEEEEEEvNT_6ParamsE,@"STO_CUDA_ENTRY STV_DEFAULT"
_ZN7cutlass13device_kernelIN5flash19enable_sm80_to_sm89INS1_16FlashAttnFwdSm80INS1_25CollectiveMainloopFwdSm80ILi4ELi1ELb0EN4cute5tupleIJNS5_1CILi128EEENS7_ILi48EEENS7_ILi96EEEEEELi96ENS_10bfloat16_tEfNS_4arch4Sm80ELb1ELb0ELb1ELb1ELb0ELb1ELb1ELb1EEENS1_21CollectiveEpilogueFwdINS6_IJS8_SA_S9_EEENS6_IJNS7_ILi1EEESI_SI_EEESC_SE_Li128ELb1ELb1ELb1ELb0EEENS1_36VarlenDynamicPersistentTileSchedulerILi128ELi48ELi128ELi128ELb1ELb1ELb0ELb1ELb1ELb1EEEEEEEEEvNT_6ParamsE:
[----:B------:R-:W-:Y:S01]  /*0000*/  LDC R1, c[0x0][0x28] ;  /* 0x00000a00ff017b82 */ /* 0x000fe20000000800 */
[----:B------:R-:W-:Y:S05]  /*0010*/  EXIT ;  /* 0x000000000000794d */ /* 0x000fea0003800000 */
.L_x_8:
        /* <DEDUP_REMOVED lines=14> */
.L_x_17:


//--------------------- .nv.shared.reserved.0     --------------------------
	.section	.nv.shared.reserved.0,"aw",@nobits
	.weak		__nv_reservedSMEM_offset_0_alias
	.size		__nv_reservedSMEM_offset_0_alias, 0, 0
	.other		__nv_reservedSMEM_offset_0_alias,@"STO_CUDA_RESERVED_SHARED STV_DEFAULT"
__nv_reservedSMEM_offset_0_alias:
	.zero		0


//--------------------- .nv.global                --------------------------
	.section	.nv.global,"aw",@nobits
.nv.global:
	.type		_ZN79_INTERNAL_eeeff583_43_flash_fwd_hdim96_bf16_split_softcap_sm80_cu_a6473388_34594cute1_E,@object
	.size		_ZN79_INTERNAL_eeeff583_43_flash_fwd_hdim96_bf16_split_softcap_sm80_cu_a6473388_34594cute1_E,(_ZN79_INTERNAL_eeeff583_43_flash_fwd_hdim96_bf16_split_softcap_sm80_cu_a6473388_34594cuda3std3__45__cpo6cbeginE - _ZN79_INTERNAL_eeeff583_43_flash_fwd_hdim96_bf16_split_softcap_sm80_cu_a6473388_34594cute1_E)
_ZN79_INTERNAL_eeeff583_43_flash_fwd_hdim96_bf16_split_softcap_sm80_cu_a6473388_34594cute1_E:
	.zero		1
	.type		_ZN79_INTERNAL_eeeff583_43_flash_fwd_hdim96_bf16_split_softcap_sm80_cu_a6473388_34594cuda3std3__45__cpo6cbeginE,@object
	.size		_ZN79_INTERNAL_eeeff583_43_flash_fwd_hdim96_bf16_split_softcap_sm80_cu_a6473388_34594cuda3std3__45__cpo6cbeginE,(_ZN79_INTERNAL_eeeff583_43_flash_fwd_hdim96_bf16_split_softcap_sm80_cu_a6473388_34594cuda3std3__48in_placeE - _ZN79_INTERNAL_eeeff583_43_flash_fwd_hdim96_bf16_split_softcap_sm80_cu_a6473388_34594cuda3std3__45__cpo6cbeginE)
_ZN79_INTERNAL_eeeff583_43_flash_fwd_hdim96_bf16_split_softcap_sm80_cu_a6473388_34594cuda3std3__45__cpo6cbeginE:
	.zero		1
	.type		_ZN79_INTERNAL_eeeff583_43_flash_fwd_hdim96_bf16_split_softcap_sm80_cu_a6473388_34594cuda3std3__48in_placeE,@object
	.size		_ZN79_INTERNAL_eeeff583_43_flash_fwd_hdim96_bf16_split_softcap_sm80_cu_a6473388_34594cuda3std3__48in_placeE,(_ZN79_INTERNAL_eeeff583_43_flash_fwd_hdim96_bf16_split_softcap_sm80_cu_a6473388_34594cuda3std6ranges3__45__cpo9iter_moveE - _ZN79_INTERNAL_eeeff583_43_flash_fwd_hdim96_bf16_split_softcap_sm80_cu_a6473388_34594cuda3std3__48in_placeE)
_ZN79_INTERNAL_eeeff583_43_flash_fwd_hdim96_bf16_split_softcap_sm80_cu_a6473388_34594cuda3std3__48in_placeE:
	.zero		1
	.type		_ZN79_INTERNAL_eeeff583_43_flash_fwd_hdim96_bf16_split_softcap_sm80_cu_a6473388_34594cuda3std6ranges3__45__cpo9iter_moveE,@object
	.size		_ZN79_INTERNAL_eeeff583_43_flash_fwd_hdim96_bf16_split_softcap_sm80_cu_a6473388_34594cuda3std6ranges3__45__cpo9iter_moveE,(_ZN79_INTERNAL_eeeff583_43_flash_fwd_hdim96_bf16_split_softcap_sm80_cu_a6473388_34594cuda3std3__45__cpo5beginE - _ZN79_INTERNAL_eeeff583_43_flash_fwd_hdim96_bf16_split_softcap_sm80_cu_a6473388_34594cuda3std6ranges3__45__cpo9iter_moveE)
_ZN79_INTERNAL_eeeff583_43_flash_fwd_hdim96_bf16_split_softcap_sm80_cu_a6473388_34594cuda3std6ranges3__45__cpo9iter_moveE:
	.zero		1
	.type		_ZN79_INTERNAL_eeeff583_43_flash_fwd_hdim96_bf16_split_softcap_sm80_cu_a6473388_34594cuda3std3__45__cpo5beginE,@object
	.size		_ZN79_INTERNAL_eeeff583_43_flash_fwd_hdim96_bf16_split_softcap_sm80_cu_a6473388_34594cuda3std3__45__cpo5beginE,(_ZN79_INTERNAL_eeeff583_43_flash_fwd_hdim96_bf16_split_softcap_sm80_cu_a6473388_34594cuda3std3__481_GLOBAL__N__eeeff583_43_flash_fwd_hdim96_bf16_split_softcap_sm80_cu_a6473388_34596ignoreE - _ZN79_INTERNAL_eeeff583_43_flash_fwd_hdim96_bf16_split_softcap_sm80_cu_a6473388_34594cuda3std3__45__cpo5beginE)
_ZN79_INTERNAL_eeeff583_43_flash_fwd_hdim96_bf16_split_softcap_sm80_cu_a6473388_34594cuda3std3__45__cpo5beginE:
	.zero		1
	.type		_ZN79_INTERNAL_eeeff583_43_flash_fwd_hdim96_bf16_split_softcap_sm80_cu_a6473388_34594cuda3std3__481_GLOBAL__N__eeeff583_43_flash_fwd_hdim96_bf16_split_softcap_sm80_cu_a6473388_34596ignoreE,@object
	.size		_ZN79_INTERNAL_eeeff583_43_flash_fwd_hdim96_bf16_split_softcap_sm80_cu_a6473388_34594cuda3std3__481_GLOBAL__N__eeeff583_43_flash_fwd_hdim96_bf16_split_softcap_sm80_cu_a6473388_34596ignoreE,(_ZN79_INTERNAL_eeeff583_43_flash_fwd_hdim96_bf16_split_softcap_sm80_cu_a6473388_34594cute7productE - _ZN79_INTERNAL_eeeff583_43_flash_fwd_hdim96_bf16_split_softcap_sm80_cu_a6473388_34594cuda3std3__481_GLOBAL__N__eeeff583_43_flash_fwd_hdim96_bf16_split_softcap_sm80_cu_a6473388_34596ignoreE)
_ZN79_INTERNAL_eeeff583_43_flash_fwd_hdim96_bf16_split_softcap_sm80_cu_a6473388_34594cuda3std3__481_GLOBAL__N__eeeff583_43_flash_fwd_hdim96_bf16_split_softcap_sm80_cu_a6473388_34596ignoreE:
	.zero		1
	.type		_ZN79_INTERNAL_eeeff583_43_flash_fwd_hdim96_bf16_split_softcap_sm80_cu_a6473388_34594cute7productE,@object
	.size		_ZN79_INTERNAL_eeeff583_43_flash_fwd_hdim96_bf16_split_softcap_sm80_cu_a6473388_34594cute7productE,(_ZN79_INTERNAL_eeeff583_43_flash_fwd_hdim96_bf16_split_softcap_sm80_cu_a6473388_34594cuda3std3__45__cpo3endE - _ZN79_INTERNAL_eeeff583_43_flash_fwd_hdim96_bf16_split_softcap_sm80_cu_a6473388_34594cute7productE)
_ZN79_INTERNAL_eeeff583_43_flash_fwd_hdim96_bf16_split_softcap_sm80_cu_a6473388_34594cute7productE:
	.zero		1
	.type		_ZN79_INTERNAL_eeeff583_43_flash_fwd_hdim96_bf16_split_softcap_sm80_cu_a6473388_34594cuda3std3__45__cpo3endE,@object
	.size		_ZN79_INTERNAL_eeeff583_43_flash_fwd_hdim96_bf16_split_softcap_sm80_cu_a6473388_34594cuda3std3__45__cpo3endE,(_ZN79_INTERNAL_eeeff583_43_flash_fwd_hdim96_bf16_split_softcap_sm80_cu_a6473388_34594cuda3std3__419piecewise_constructE - _ZN79_INTERNAL_eeeff583_43_flash_fwd_hdim96_bf16_split_softcap_sm80_cu_a6473388_34594cuda3std3__45__cpo3endE)
_ZN79_INTERNAL_eeeff583_43_flash_fwd_hdim96_bf16_split_softcap_sm80_cu_a6473388_34594cuda3std3__45__cpo3endE:
	.zero		1
	.type		_ZN79_INTERNAL_eeeff583_43_flash_fwd_hdim96_bf16_split_softcap_sm80_cu_a6473388_34594cuda3std3__419piecewise_constructE,@object
	.size		_ZN79_INTERNAL_eeeff583_43_flash_fwd_hdim96_bf16_split_softcap_sm80_cu_a6473388_34594cuda3std3__419piecewise_constructE,(_ZN79_INTERNAL_eeeff583_43_flash_fwd_hdim96_bf16_split_softcap_sm80_cu_a6473388_34594cuda3std3__45__cpo4cendE - _ZN79_INTERNAL_eeeff583_43_flash_fwd_hdim96_bf16_split_softcap_sm80_cu_a6473388_34594cuda3std3__419piecewise_constructE)
_ZN79_INTERNAL_eeeff583_43_flash_fwd_hdim96_bf16_split_softcap_sm80_cu_a6473388_34594cuda3std3__419piecewise_constructE:
	.zero		1
	.type		_ZN79_INTERNAL_eeeff583_43_flash_fwd_hdim96_bf16_split_softcap_sm80_cu_a6473388_34594cuda3std3__45__cpo4cendE,@object
	.size		_ZN79_INTERNAL_eeeff583_43_flash_fwd_hdim96_bf16_split_softcap_sm80_cu_a6473388_34594cuda3std3__45__cpo4cendE,(_ZN79_INTERNAL_eeeff583_43_flash_fwd_hdim96_bf16_split_softcap_sm80_cu_a6473388_34594cuda3std6ranges3__45__cpo4swapE - _ZN79_INTERNAL_eeeff583_43_flash_fwd_hdim96_bf16_split_softcap_sm80_cu_a6473388_34594cuda3std3__45__cpo4cendE)
_ZN79_INTERNAL_eeeff583_43_flash_fwd_hdim96_bf16_split_softcap_sm80_cu_a6473388_34594cuda3std3__45__cpo4cendE:
	.zero		1
	.type		_ZN79_INTERNAL_eeeff583_43_flash_fwd_hdim96_bf16_split_softcap_sm80_cu_a6473388_34594cuda3std6ranges3__45__cpo4swapE,@object
	.size		_ZN79_INTERNAL_eeeff583_43_flash_fwd_hdim96_bf16_split_softcap_sm80_cu_a6473388_34594cuda3std6ranges3__45__cpo4swapE,(.L_7 - _ZN79_INTERNAL_eeeff583_43_flash_fwd_hdim96_bf16_split_softcap_sm80_cu_a6473388_34594cuda3std6ranges3__45__cpo4swapE)
_ZN79_INTERNAL_eeeff583_43_flash_fwd_hdim96_bf16_split_softcap_sm80_cu_a6473388_34594cuda3std6ranges3__45__cpo4swapE:
	.zero		1
.L_7:


//--------------------- .nv.constant0._ZN7cutlass13device_kernelIN5flash19enable_sm80_to_sm89INS1_16FlashAttnFwdSm80INS1_25CollectiveMainloopFwdSm80ILi4ELi1ELb0EN4cute5tupleIJNS5_1CILi128EEENS7_ILi64EEENS7_ILi96EEEEEELi96ENS_10bfloat16_tEfNS_4arch4Sm80ELb0ELb0ELb1ELb0ELb0ELb0ELb1ELb1EEENS1_21CollectiveEpilogueFwdINS6_IJS8_SA_S9_EEENS6_IJNS7_ILi1EEESI_SI_EEESC_SE_Li128ELb0ELb1ELb1ELb0EEENS1_19SingleTileSchedulerILb0ELb1ELb1ELi128EEEEEEEEEvNT_6ParamsE --------------------------
	.section	.nv.constant0._ZN7cutlass13device_kernelIN5flash19enable_sm80_to_sm89INS1_16FlashAttnFwdSm80INS1_25CollectiveMainloopFwdSm80ILi4ELi1ELb0EN4cute5tupleIJNS5_1CILi128EEENS7_ILi64EEENS7_ILi96EEEEEELi96ENS_10bfloat16_tEfNS_4arch4Sm80ELb0ELb0ELb1ELb0ELb0ELb0ELb1ELb1EEENS1_21CollectiveEpilogueFwdINS6_IJS8_SA_S9_EEENS6_IJNS7_ILi1EEESI_SI_EEESC_SE_Li128ELb0ELb1ELb1ELb0EEENS1_19SingleTileSchedulerILb0ELb1ELb1ELi128EEEEEEEEEvNT_6ParamsE,"a",@progbits
	.sectionflags	@""
	.align	4
.nv.constant0._ZN7cutlass13device_kernelIN5flash19enable_sm80_to_sm89INS1_16FlashAttnFwdSm80INS1_25CollectiveMainloopFwdSm80ILi4ELi1ELb0EN4cute5tupleIJNS5_1CILi128EEENS7_ILi64EEENS7_ILi96EEEEEELi96ENS_10bfloat16_tEfNS_4arch4Sm80ELb0ELb0ELb1ELb0ELb0ELb0ELb1ELb1EEENS1_21CollectiveEpilogueFwdINS6_IJS8_SA_S9_EEENS6_IJNS7_ILi1EEESI_SI_EEESC_SE_Li128ELb0ELb1ELb1ELb0EEENS1_19SingleTileSchedulerILb0ELb1ELb1ELi128EEEEEEEEEvNT_6ParamsE:
	.zero		1576


//--------------------- .nv.constant0._ZN7cutlass13device_kernelIN5flash19enable_sm80_to_sm89INS1_16FlashAttnFwdSm80INS1_25CollectiveMainloopFwdSm80ILi4ELi1ELb0EN4cute5tupleIJNS5_1CILi128EEENS7_ILi48EEENS7_ILi96EEEEEELi96ENS_10bfloat16_tEfNS_4arch4Sm80ELb0ELb0ELb1ELb1ELb0ELb0ELb1ELb1EEENS1_21CollectiveEpilogueFwdINS6_IJS8_SA_S9_EEENS6_IJNS7_ILi1EEESI_SI_EEESC_SE_Li128ELb1ELb1ELb1ELb0EEENS1_36VarlenDynamicPersistentTileSchedulerILi128ELi48ELi128ELi128ELb1ELb1ELb0ELb0ELb1ELb1EEEEEEEEEvNT_6ParamsE --------------------------
	.section	.nv.constant0._ZN7cutlass13device_kernelIN5flash19enable_sm80_to_sm89INS1_16FlashAttnFwdSm80INS1_25CollectiveMainloopFwdSm80ILi4ELi1ELb0EN4cute5tupleIJNS5_1CILi128EEENS7_ILi48EEENS7_ILi96EEEEEELi96ENS_10bfloat16_tEfNS_4arch4Sm80ELb0ELb0ELb1ELb1ELb0ELb0ELb1ELb1EEENS1_21CollectiveEpilogueFwdINS6_IJS8_SA_S9_EEENS6_IJNS7_ILi1EEESI_SI_EEESC_SE_Li128ELb1ELb1ELb1ELb0EEENS1_36VarlenDynamicPersistentTileSchedulerILi128ELi48ELi128ELi128ELb1ELb1ELb0ELb0ELb1ELb1EEEEEEEEEvNT_6ParamsE,"a",@progbits
	.sectionflags	@""
	.align	4
.nv.constant0._ZN7cutlass13device_kernelIN5flash19enable_sm80_to_sm89INS1_16FlashAttnFwdSm80INS1_25CollectiveMainloopFwdSm80ILi4ELi1ELb0EN4cute5tupleIJNS5_1CILi128EEENS7_ILi48EEENS7_ILi96EEEEEELi96ENS_10bfloat16_tEfNS_4arch4Sm80ELb0ELb0ELb1ELb1ELb0ELb0ELb1ELb1EEENS1_21CollectiveEpilogueFwdINS6_IJS8_SA_S9_EEENS6_IJNS7_ILi1EEESI_SI_EEESC_SE_Li128ELb1ELb1ELb1ELb0EEENS1_36VarlenDynamicPersistentTileSchedulerILi128ELi48ELi128ELi128ELb1ELb1ELb0ELb0ELb1ELb1EEEEEEEEEvNT_6ParamsE:
	.zero		1608


//--------------------- .nv.constant0._ZN7cutlass13device_kernelIN5flash19enable_sm80_to_sm89INS1_16FlashAttnFwdSm80INS1_25CollectiveMainloopFwdSm80ILi4ELi1ELb0EN4cute5tupleIJNS5_1CILi128EEENS7_ILi48EEENS7_ILi96EEEEEELi96ENS_10bfloat16_tEfNS_4arch4Sm80ELb0ELb0ELb1ELb1ELb0ELb1ELb1ELb1EEENS1_21CollectiveEpilogueFwdINS6_IJS8_SA_S9_EEENS6_IJNS7_ILi1EEESI_SI_EEESC_SE_Li128ELb1ELb1ELb1ELb0EEENS1_36VarlenDynamicPersistentTileSchedulerILi128ELi48ELi128ELi128ELb1ELb1ELb0ELb0ELb1ELb1EEEEEEEEEvNT_6ParamsE --------------------------
	.section	.nv.constant0._ZN7cutlass13device_kernelIN5flash19enable_sm80_to_sm89INS1_16FlashAttnFwdSm80INS1_25CollectiveMainloopFwdSm80ILi4ELi1ELb0EN4cute5tupleIJNS5_1CILi128EEENS7_ILi48EEENS7_ILi96EEEEEELi96ENS_10bfloat16_tEfNS_4arch4Sm80ELb0ELb0ELb1ELb1ELb0ELb1ELb1ELb1EEENS1_21CollectiveEpilogueFwdINS6_IJS8_SA_S9_EEENS6_IJNS7_ILi1EEESI_SI_EEESC_SE_Li128ELb1ELb1ELb1ELb0EEENS1_36VarlenDynamicPersistentTileSchedulerILi128ELi48ELi128ELi128ELb1ELb1ELb0ELb0ELb1ELb1EEEEEEEEEvNT_6ParamsE,"a",@progbits
	.sectionflags	@""
	.align	4
.nv.constant0._ZN7cutlass13device_kernelIN5flash19enable_sm80_to_sm89INS1_16FlashAttnFwdSm80INS1_25CollectiveMainloopFwdSm80ILi4ELi1ELb0EN4cute5tupleIJNS5_1CILi128EEENS7_ILi48EEENS7_ILi96EEEEEELi96ENS_10bfloat16_tEfNS_4arch4Sm80ELb0ELb0ELb1ELb1ELb0ELb1ELb1ELb1EEENS1_21CollectiveEpilogueFwdINS6_IJS8_SA_S9_EEENS6_IJNS7_ILi1EEESI_SI_EEESC_SE_Li128ELb1ELb1ELb1ELb0EEENS1_36VarlenDynamicPersistentTileSchedulerILi128ELi48ELi128ELi128ELb1ELb1ELb0ELb0ELb1ELb1EEEEEEEEEvNT_6ParamsE:
	.zero		1608


//--------------------- .nv.constant0._ZN7cutlass13device_kernelIN5flash19enable_sm80_to_sm89INS1_16FlashAttnFwdSm80INS1_25CollectiveMainloopFwdSm80ILi4ELi1ELb0EN4cute5tupleIJNS5_1CILi128EEENS7_ILi48EEENS7_ILi96EEEEEELi96ENS_10bfloat16_tEfNS_4arch4Sm80ELb0ELb1ELb1ELb0ELb0ELb0ELb1ELb1EEENS1_21CollectiveEpilogueFwdINS6_IJS8_SA_S9_EEENS6_IJNS7_ILi1EEESI_SI_EEESC_SE_Li128ELb0ELb1ELb1ELb0EEENS1_19SingleTileSchedulerILb0ELb1ELb1ELi128EEEEEEEEEvNT_6ParamsE --------------------------
	.section	.nv.constant0._ZN7cutlass13device_kernelIN5flash19enable_sm80_to_sm89INS1_16FlashAttnFwdSm80INS1_25CollectiveMainloopFwdSm80ILi4ELi1ELb0EN4cute5tupleIJNS5_1CILi128EEENS7_ILi48EEENS7_ILi96EEEEEELi96ENS_10bfloat16_tEfNS_4arch4Sm80ELb0ELb1ELb1ELb0ELb0ELb0ELb1ELb1EEENS1_21CollectiveEpilogueFwdINS6_IJS8_SA_S9_EEENS6_IJNS7_ILi1EEESI_SI_EEESC_SE_Li128ELb0ELb1ELb1ELb0EEENS1_19SingleTileSchedulerILb0ELb1ELb1ELi128EEEEEEEEEvNT_6ParamsE,"a",@progbits
	.sectionflags	@""
	.align	4
.nv.constant0._ZN7cutlass13device_kernelIN5flash19enable_sm80_to_sm89INS1_16FlashAttnFwdSm80INS1_25CollectiveMainloopFwdSm80ILi4ELi1ELb0EN4cute5tupleIJNS5_1CILi128EEENS7_ILi48EEENS7_ILi96EEEEEELi96ENS_10bfloat16_tEfNS_4arch4Sm80ELb0ELb1ELb1ELb0ELb0ELb0ELb1ELb1EEENS1_21CollectiveEpilogueFwdINS6_IJS8_SA_S9_EEENS6_IJNS7_ILi1EEESI_SI_EEESC_SE_Li128ELb0ELb1ELb1ELb0EEENS1_19SingleTileSchedulerILb0ELb1ELb1ELi128EEEEEEEEEvNT_6ParamsE:
	.zero		1576


//--------------------- .nv.constant0._ZN7cutlass13device_kernelIN5flash19enable_sm80_to_sm89INS1_16FlashAttnFwdSm80INS1_25CollectiveMainloopFwdSm80ILi4ELi1ELb0EN4cute5tupleIJNS5_1CILi128EEENS7_ILi48EEENS7_ILi96EEEEEELi96ENS_10bfloat16_tEfNS_4arch4Sm80ELb0ELb1ELb1ELb1ELb0ELb0ELb1ELb1EEENS1_21CollectiveEpilogueFwdINS6_IJS8_SA_S9_EEENS6_IJNS7_ILi1EEESI_SI_EEESC_SE_Li128ELb1ELb1ELb1ELb0EEENS1_36VarlenDynamicPersistentTileSchedulerILi128ELi48ELi128ELi128ELb1ELb1ELb0ELb1ELb0ELb1EEEEEEEEEvNT_6ParamsE --------------------------
	.section	.nv.constant0._ZN7cutlass13device_kernelIN5flash19enable_sm80_to_sm89INS1_16FlashAttnFwdSm80INS1_25CollectiveMainloopFwdSm80ILi4ELi1ELb0EN4cute5tupleIJNS5_1CILi128EEENS7_ILi48EEENS7_ILi96EEEEEELi96ENS_10bfloat16_tEfNS_4arch4Sm80ELb0ELb1ELb1ELb1ELb0ELb0ELb1ELb1EEENS1_21CollectiveEpilogueFwdINS6_IJS8_SA_S9_EEENS6_IJNS7_ILi1EEESI_SI_EEESC_SE_Li128ELb1ELb1ELb1ELb0EEENS1_36VarlenDynamicPersistentTileSchedulerILi128ELi48ELi128ELi128ELb1ELb1ELb0ELb1ELb0ELb1EEEEEEEEEvNT_6ParamsE,"a",@progbits
	.sectionflags	@""
	.align	4
.nv.constant0._ZN7cutlass13device_kernelIN5flash19enable_sm80_to_sm89INS1_16FlashAttnFwdSm80INS1_25CollectiveMainloopFwdSm80ILi4ELi1ELb0EN4cute5tupleIJNS5_1CILi128EEENS7_ILi48EEENS7_ILi96EEEEEELi96ENS_10bfloat16_tEfNS_4arch4Sm80ELb0ELb1ELb1ELb1ELb0ELb0ELb1ELb1EEENS1_21CollectiveEpilogueFwdINS6_IJS8_SA_S9_EEENS6_IJNS7_ILi1EEESI_SI_EEESC_SE_Li128ELb1ELb1ELb1ELb0EEENS1_36VarlenDynamicPersistentTileSchedulerILi128ELi48ELi128ELi128ELb1ELb1ELb0ELb1ELb0ELb1EEEEEEEEEvNT_6ParamsE:
	.zero		1608


//--------------------- .nv.constant0._ZN7cutlass13device_kernelIN5flash19enable_sm80_to_sm89INS1_16FlashAttnFwdSm80INS1_25CollectiveMainloopFwdSm80ILi4ELi1ELb0EN4cute5tupleIJNS5_1CILi128EEENS7_ILi48EEENS7_ILi96EEEEEELi96ENS_10bfloat16_tEfNS_4arch4Sm80ELb0ELb1ELb1ELb1ELb0ELb1ELb1ELb1EEENS1_21CollectiveEpilogueFwdINS6_IJS8_SA_S9_EEENS6_IJNS7_ILi1EEESI_SI_EEESC_SE_Li128ELb1ELb1ELb1ELb0EEENS1_36VarlenDynamicPersistentTileSchedulerILi128ELi48ELi128ELi128ELb1ELb1ELb0ELb1ELb0ELb1EEEEEEEEEvNT_6ParamsE --------------------------
	.section	.nv.constant0._ZN7cutlass13device_kernelIN5flash19enable_sm80_to_sm89INS1_16FlashAttnFwdSm80INS1_25CollectiveMainloopFwdSm80ILi4ELi1ELb0EN4cute5tupleIJNS5_1CILi128EEENS7_ILi48EEENS7_ILi96EEEEEELi96ENS_10bfloat16_tEfNS_4arch4Sm80ELb0ELb1ELb1ELb1ELb0ELb1ELb1ELb1EEENS1_21CollectiveEpilogueFwdINS6_IJS8_SA_S9_EEENS6_IJNS7_ILi1EEESI_SI_EEESC_SE_Li128ELb1ELb1ELb1ELb0EEENS1_36VarlenDynamicPersistentTileSchedulerILi128ELi48ELi128ELi128ELb1ELb1ELb0ELb1ELb0ELb1EEEEEEEEEvNT_6ParamsE,"a",@progbits
	.sectionflags	@""
	.align	4
.nv.constant0._ZN7cutlass13device_kernelIN5flash19enable_sm80_to_sm89INS1_16FlashAttnFwdSm80INS1_25CollectiveMainloopFwdSm80ILi4ELi1ELb0EN4cute5tupleIJNS5_1CILi128EEENS7_ILi48EEENS7_ILi96EEEEEELi96ENS_10bfloat16_tEfNS_4arch4Sm80ELb0ELb1ELb1ELb1ELb0ELb1ELb1ELb1EEENS1_21CollectiveEpilogueFwdINS6_IJS8_SA_S9_EEENS6_IJNS7_ILi1EEESI_SI_EEESC_SE_Li128ELb1ELb1ELb1ELb0EEENS1_36VarlenDynamicPersistentTileSchedulerILi128ELi48ELi128ELi128ELb1ELb1ELb0ELb1ELb0ELb1EEEEEEEEEvNT_6ParamsE:
	.zero		1608


//--------------------- .nv.constant0._ZN7cutlass13device_kernelIN5flash19enable_sm80_to_sm89INS1_16FlashAttnFwdSm80INS1_25CollectiveMainloopFwdSm80ILi4ELi1ELb0EN4cute5tupleIJNS5_1CILi128EEENS7_ILi64EEENS7_ILi96EEEEEELi96ENS_10bfloat16_tEfNS_4arch4Sm80ELb1ELb0ELb1ELb0ELb0ELb0ELb1ELb1EEENS1_21CollectiveEpilogueFwdINS6_IJS8_SA_S9_EEENS6_IJNS7_ILi1EEESI_SI_EEESC_SE_Li128ELb0ELb1ELb1ELb0EEENS1_30DynamicPersistentTileSchedulerILi128ELi128ELb1ELb1ELb0EEEEEEEEEvNT_6ParamsE --------------------------
	.section	.nv.constant0._ZN7cutlass13device_kernelIN5flash19enable_sm80_to_sm89INS1_16FlashAttnFwdSm80INS1_25CollectiveMainloopFwdSm80ILi4ELi1ELb0EN4cute5tupleIJNS5_1CILi128EEENS7_ILi64EEENS7_ILi96EEEEEELi96ENS_10bfloat16_tEfNS_4arch4Sm80ELb1ELb0ELb1ELb0ELb0ELb0ELb1ELb1EEENS1_21CollectiveEpilogueFwdINS6_IJS8_SA_S9_EEENS6_IJNS7_ILi1EEESI_SI_EEESC_SE_Li128ELb0ELb1ELb1ELb0EEENS1_30DynamicPersistentTileSchedulerILi128ELi128ELb1ELb1ELb0EEEEEEEEEvNT_6ParamsE,"a",@progbits
	.sectionflags	@""
	.align	4
.nv.constant0._ZN7cutlass13device_kernelIN5flash19enable_sm80_to_sm89INS1_16FlashAttnFwdSm80INS1_25CollectiveMainloopFwdSm80ILi4ELi1ELb0EN4cute5tupleIJNS5_1CILi128EEENS7_ILi64EEENS7_ILi96EEEEEELi96ENS_10bfloat16_tEfNS_4arch4Sm80ELb1ELb0ELb1ELb0ELb0ELb0ELb1ELb1EEENS1_21CollectiveEpilogueFwdINS6_IJS8_SA_S9_EEENS6_IJNS7_ILi1EEESI_SI_EEESC_SE_Li128ELb0ELb1ELb1ELb0EEENS1_30DynamicPersistentTileSchedulerILi128ELi128ELb1ELb1ELb0EEEEEEEEEvNT_6ParamsE:
	.zero		1592


//--------------------- .nv.constant0._ZN7cutlass13device_kernelIN5flash19enable_sm80_to_sm89INS1_16FlashAttnFwdSm80INS1_25CollectiveMainloopFwdSm80ILi4ELi1ELb0EN4cute5tupleIJNS5_1CILi128EEENS7_ILi48EEENS7_ILi96EEEEEELi96ENS_10bfloat16_tEfNS_4arch4Sm80ELb1ELb0ELb1ELb1ELb0ELb0ELb1ELb1EEENS1_21CollectiveEpilogueFwdINS6_IJS8_SA_S9_EEENS6_IJNS7_ILi1EEESI_SI_EEESC_SE_Li128ELb1ELb1ELb1ELb0EEENS1_36VarlenDynamicPersistentTileSchedulerILi128ELi48ELi128ELi128ELb1ELb1ELb0ELb1ELb1ELb1EEEEEEEEEvNT_6ParamsE --------------------------
	.section	.nv.constant0._ZN7cutlass13device_kernelIN5flash19enable_sm80_to_sm89INS1_16FlashAttnFwdSm80INS1_25CollectiveMainloopFwdSm80ILi4ELi1ELb0EN4cute5tupleIJNS5_1CILi128EEENS7_ILi48EEENS7_ILi96EEEEEELi96ENS_10bfloat16_tEfNS_4arch4Sm80ELb1ELb0ELb1ELb1ELb0ELb0ELb1ELb1EEENS1_21CollectiveEpilogueFwdINS6_IJS8_SA_S9_EEENS6_IJNS7_ILi1EEESI_SI_EEESC_SE_Li128ELb1ELb1ELb1ELb0EEENS1_36VarlenDynamicPersistentTileSchedulerILi128ELi48ELi128ELi128ELb1ELb1ELb0ELb1ELb1ELb1EEEEEEEEEvNT_6ParamsE,"a",@progbits
	.sectionflags	@""
	.align	4
.nv.constant0._ZN7cutlass13device_kernelIN5flash19enable_sm80_to_sm89INS1_16FlashAttnFwdSm80INS1_25CollectiveMainloopFwdSm80ILi4ELi1ELb0EN4cute5tupleIJNS5_1CILi128EEENS7_ILi48EEENS7_ILi96EEEEEELi96ENS_10bfloat16_tEfNS_4arch4Sm80ELb1ELb0ELb1ELb1ELb0ELb0ELb1ELb1EEENS1_21CollectiveEpilogueFwdINS6_IJS8_SA_S9_EEENS6_IJNS7_ILi1EEESI_SI_EEESC_SE_Li128ELb1ELb1ELb1ELb0EEENS1_36VarlenDynamicPersistentTileSchedulerILi128ELi48ELi128ELi128ELb1ELb1ELb0ELb1ELb1ELb1EEEEEEEEEvNT_6ParamsE:
	.zero		1608


//--------------------- .nv.constant0._ZN7cutlass13device_kernelIN5flash19enable_sm80_to_sm89INS1_16FlashAttnFwdSm80INS1_25CollectiveMainloopFwdSm80ILi4ELi1ELb0EN4cute5tupleIJNS5_1CILi128EEENS7_ILi48EEENS7_ILi96EEEEEELi96ENS_10bfloat16_tEfNS_4arch4Sm80ELb1ELb0ELb1ELb1ELb0ELb1ELb1ELb1EEENS1_21CollectiveEpilogueFwdINS6_IJS8_SA_S9_EEENS6_IJNS7_ILi1EEESI_SI_EEESC_SE_Li128ELb1ELb1ELb1ELb0EEENS1_36VarlenDynamicPersistentTileSchedulerILi128ELi48ELi128ELi128ELb1ELb1ELb0ELb1ELb1ELb1EEEEEEEEEvNT_6ParamsE --------------------------
	.section	.nv.constant0._ZN7cutlass13device_kernelIN5flash19enable_sm80_to_sm89INS1_16FlashAttnFwdSm80INS1_25CollectiveMainloopFwdSm80ILi4ELi1ELb0EN4cute5tupleIJNS5_1CILi128EEENS7_ILi48EEENS7_ILi96EEEEEELi96ENS_10bfloat16_tEfNS_4arch4Sm80ELb1ELb0ELb1ELb1ELb0ELb1ELb1ELb1EEENS1_21CollectiveEpilogueFwdINS6_IJS8_SA_S9_EEENS6_IJNS7_ILi1EEESI_SI_EEESC_SE_Li128ELb1ELb1ELb1ELb0EEENS1_36VarlenDynamicPersistentTileSchedulerILi128ELi48ELi128ELi128ELb1ELb1ELb0ELb1ELb1ELb1EEEEEEEEEvNT_6ParamsE,"a",@progbits
	.sectionflags	@""
	.align	4
.nv.constant0._ZN7cutlass13device_kernelIN5flash19enable_sm80_to_sm89INS1_16FlashAttnFwdSm80INS1_25CollectiveMainloopFwdSm80ILi4ELi1ELb0EN4cute5tupleIJNS5_1CILi128EEENS7_ILi48EEENS7_ILi96EEEEEELi96ENS_10bfloat16_tEfNS_4arch4Sm80ELb1ELb0ELb1ELb1ELb0ELb1ELb1ELb1EEENS1_21CollectiveEpilogueFwdINS6_IJS8_SA_S9_EEENS6_IJNS7_ILi1EEESI_SI_EEESC_SE_Li128ELb1ELb1ELb1ELb0EEENS1_36VarlenDynamicPersistentTileSchedulerILi128ELi48ELi128ELi128ELb1ELb1ELb0ELb1ELb1ELb1EEEEEEEEEvNT_6ParamsE:
	.zero		1608


//--------------------- SYMBOLS --------------------------

	.type		.nv.reservedSmem.offset0,@object
	.size		.nv.reservedSmem.offset0,0x4
